	.headerflags	@"EF_CUDA_TEXMODE_UNIFIED EF_CUDA_64BIT_ADDRESS EF_CUDA_SM80 EF_CUDA_VIRTUAL_SM(EF_CUDA_SM80)"
	.elftype	@"ET_EXEC"


//--------------------- .nv.info                  --------------------------
	.section	.nv.info,"",@"SHT_CUDA_INFO"
	.align	4


	//----- nvinfo : EIATTR_REGCOUNT
	.align		4
        /*0000*/ 	.byte	0x04, 0x2f
        /*0002*/ 	.short	(.L_1 - .L_0)
	.align		4
.L_0:
        /*0004*/ 	.word	index@(candidate1)
        /*0008*/ 	.word	0x000000b9


	//----- nvinfo : EIATTR_MAX_STACK_SIZE
	.align		4
.L_1:
        /*000c*/ 	.byte	0x04, 0x23
        /*000e*/ 	.short	(.L_3 - .L_2)
	.align		4
.L_2:
        /*0010*/ 	.word	index@(candidate1)
        /*0014*/ 	.word	0x00000000


	//----- nvinfo : EIATTR_MIN_STACK_SIZE
	.align		4
.L_3:
        /*0018*/ 	.byte	0x04, 0x12
        /*001a*/ 	.short	(.L_5 - .L_4)
	.align		4
.L_4:
        /*001c*/ 	.word	index@(candidate1)
        /*0020*/ 	.word	0x00000000


	//----- nvinfo : EIATTR_FRAME_SIZE
	.align		4
.L_5:
        /*0024*/ 	.byte	0x04, 0x11
        /*0026*/ 	.short	(.L_7 - .L_6)
	.align		4
.L_6:
        /*0028*/ 	.word	index@(candidate1)
        /*002c*/ 	.word	0x00000000
.L_7:


//--------------------- .nv.info.candidate1       --------------------------
	.section	.nv.info.candidate1,"",@"SHT_CUDA_INFO"
	.align	4


	//----- nvinfo : EIATTR_CUDA_API_VERSION
	.align		4
        /*0000*/ 	.byte	0x04, 0x37
        /*0002*/ 	.short	(.L_9 - .L_8)
.L_8:
        /*0004*/ 	.word	0x00000075


	//----- nvinfo : EIATTR_SW2861232_WAR
	.align		4
.L_9:
        /*0008*/ 	.byte	0x01, 0x35
	.zero		2


	//----- nvinfo : EIATTR_PARAM_CBANK
	.align		4
        /*000c*/ 	.byte	0x04, 0x0a
        /*000e*/ 	.short	(.L_11 - .L_10)
	.align		4
.L_10:
        /*0010*/ 	.word	index@(.nv.constant0.candidate1)
        /*0014*/ 	.short	0x0160
        /*0016*/ 	.short	0x0018


	//----- nvinfo : EIATTR_CBANK_PARAM_SIZE
	.align		4
.L_11:
        /*0018*/ 	.byte	0x03, 0x19
        /*001a*/ 	.short	0x0018


	//----- nvinfo : EIATTR_KPARAM_INFO
	.align		4
        /*001c*/ 	.byte	0x04, 0x17
        /*001e*/ 	.short	(.L_13 - .L_12)
.L_12:
        /*0020*/ 	.word	0x00000000
        /*0024*/ 	.short	0x0002
        /*0026*/ 	.short	0x0010
        /*0028*/ 	.byte	0x00, 0xf0, 0x21, 0x00


	//----- nvinfo : EIATTR_KPARAM_INFO
	.align		4
.L_13:
        /*002c*/ 	.byte	0x04, 0x17
        /*002e*/ 	.short	(.L_15 - .L_14)
.L_14:
        /*0030*/ 	.word	0x00000000
        /*0034*/ 	.short	0x0001
        /*0036*/ 	.short	0x0008
        /*0038*/ 	.byte	0x00, 0xf0, 0x21, 0x00


	//----- nvinfo : EIATTR_KPARAM_INFO
	.align		4
.L_15:
        /*003c*/ 	.byte	0x04, 0x17
        /*003e*/ 	.short	(.L_17 - .L_16)
.L_16:
        /*0040*/ 	.word	0x00000000
        /*0044*/ 	.short	0x0000
        /*0046*/ 	.short	0x0000
        /*0048*/ 	.byte	0x00, 0xf0, 0x21, 0x00


	//----- nvinfo : EIATTR_MAXREG_COUNT
	.align		4
.L_17:
        /*004c*/ 	.byte	0x03, 0x1b
        /*004e*/ 	.short	0x00ff


	//----- nvinfo : EIATTR_EXIT_INSTR_OFFSETS
	.align		4
        /*0050*/ 	.byte	0x04, 0x1c
        /*0052*/ 	.short	(.L_19 - .L_18)


	//   ....[0]....
.L_18:
        /*0054*/ 	.word	0x00009b00


	//----- nvinfo : EIATTR_MAX_THREADS
	.align		4
.L_19:
        /*0058*/ 	.byte	0x04, 0x05
        /*005a*/ 	.short	(.L_21 - .L_20)
.L_20:
        /*005c*/ 	.word	0x00000062
        /*0060*/ 	.word	0x00000001
        /*0064*/ 	.word	0x00000001


	//----- nvinfo : EIATTR_CRS_STACK_SIZE
	.align		4
.L_21:
        /*0068*/ 	.byte	0x04, 0x1e
        /*006a*/ 	.short	(.L_23 - .L_22)
.L_22:
        /*006c*/ 	.word	0x00000000
.L_23:


//--------------------- .nv.rel.action            --------------------------
	.section	.nv.rel.action,"",@"SHT_CUDA_RELOCINFO"
	.align	8
	.sectionentsize	8
        /*0000*/ 	.byte	0x4b, 0x00, 0x00, 0x00, 0x00, 0x00, 0x00, 0x00, 0x00, 0x02, 0x02, 0x08, 0x10, 0x0a, 0x2f, 0x22
        /* <DEDUP_REMOVED lines=13> */


//--------------------- .nv.constant0.candidate1  --------------------------
	.section	.nv.constant0.candidate1,"a",@progbits
	.align	4
.nv.constant0.candidate1:
	.zero		376


//--------------------- .text.candidate1          --------------------------
	.section	.text.candidate1,"ax",@progbits
	.sectionflags	@"SHF_BARRIERS=1"
	.sectioninfo	@"SHI_REGISTERS=185"
	.align	128
        .global         candidate1
        .type           candidate1,@function
        .size           candidate1,(.L_x_9 - candidate1)
        .other          candidate1,@"STO_CUDA_ENTRY STV_DEFAULT"
candidate1:
.text.candidate1:
[----:B------:R-:W-:-:S02]  /*0000*/  MOV R1, c[0x0][0x28] ;  /* 0x00000a0000017a02 */ /* 0x000fc40000000f00 */
[----:B------:R-:W0:Y:S01]  /*0010*/  S2R R3, SR_TID.X ;  /* 0x0000000000037919 */ /* 0x000e220000002100 */
[----:B------:R-:W-:Y:S01]  /*0020*/  MOV R50, RZ ;  /* 0x000000ff00327202 */ /* 0x000fe20000000f00 */
[----:B------:R-:W-:Y:S01]  /*0030*/  HFMA2.MMA R2, -RZ, RZ, 0, 0 ;  /* 0x00000000ff027435 */ /* 0x000fe200000001ff */
        /* <DEDUP_REMOVED lines=18> */
[----:B------:R-:W-:Y:S01]  /*0160*/  ULDC.64 UR4, c[0x0][0x118] ;  /* 0x0000460000047ab9 */ /* 0x000fe20000000a00 */
[----:B------:R-:W-:Y:S01]  /*0170*/  HFMA2.MMA R54, -RZ, RZ, 0, 0 ;  /* 0x00000000ff367435 */ /* 0x000fe200000001ff */
[C---:B0-----:R-:W-:Y:S01]  /*0180*/  IADD3 R51, R3.reuse, 0x9, RZ ;  /* 0x0000000903337810 */ /* 0x041fe20007ffe0ff */
[C---:B------:R-:W-:Y:S01]  /*0190*/  IMAD.HI R20, R3.reuse, 0x38e38e39, RZ ;  /* 0x38e38e3903147827 */ /* 0x040fe200078e02ff */
[----:B------:R-:W-:-:S02]  /*01a0*/  IADD3 R7, R3, 0xc4, RZ ;  /* 0x000000c403077810 */ /* 0x000fc40007ffe0ff */
[----:B------:R-:W-:Y:S01]  /*01b0*/  IADD3 R104, R3, 0x15d, RZ ;  /* 0x0000015d03687810 */ /* 0x000fe20007ffe0ff */
[----:B------:R-:W-:Y:S01]  /*01c0*/  IMAD.HI R117, R51, -0x72c234f7, R50 ;  /* 0x8d3dcb0933757827 */ /* 0x000fe200078e0232 */
[C---:B------:R-:W-:Y:S02]  /*01d0*/  IADD3 R102, R3.reuse, 0x194, RZ ;  /* 0x0000019403667810 */ /* 0x040fe40007ffe0ff */
[----:B------:R-:W-:Y:S01]  /*01e0*/  IADD3 R47, R3, 0x16, RZ ;  /* 0x00000016032f7810 */ /* 0x000fe20007ffe0ff */
[----:B------:R-:W-:Y:S01]  /*01f0*/  IMAD.HI R50, R7, -0x72c234f7, R6 ;  /* 0x8d3dcb0907327827 */ /* 0x000fe200078e0206 */
[C---:B------:R-:W-:Y:S02]  /*0200*/  IADD3 R9, R3.reuse, 0x62, RZ ;  /* 0x0000006203097810 */ /* 0x040fe40007ffe0ff */
[----:B------:R-:W-:Y:S01]  /*0210*/  SHF.R.U32.HI R5, RZ, 0x1f, R20 ;  /* 0x0000001fff057819 */ /* 0x000fe20000011614 */
[----:B------:R-:W-:Y:S01]  /*0220*/  IMAD.HI R161, R104, 0x4b542805, RZ ;  /* 0x4b54280568a17827 */ /* 0x000fe200078e02ff */
[----:B------:R-:W-:-:S02]  /*0230*/  IADD3 R6, R3, 0x310, RZ ;  /* 0x0000031003067810 */ /* 0x000fc40007ffe0ff */
[C---:B------:R-:W-:Y:S01]  /*0240*/  IADD3 R49, R3.reuse, 0xc, RZ ;  /* 0x0000000c03317810 */ /* 0x040fe20007ffe0ff */
[----:B------:R-:W-:Y:S01]  /*0250*/  IMAD.HI R159, R102, 0x4b542805, RZ ;  /* 0x4b542805669f7827 */ /* 0x000fe200078e02ff */
[----:B------:R-:W-:Y:S02]  /*0260*/  IADD3 R53, R3, 0x5, RZ ;  /* 0x0000000503357810 */ /* 0x000fe40007ffe0ff */
[----:B------:R-:W-:Y:S01]  /*0270*/  LEA.HI.SX32 R20, R20, R5, 0x1d ;  /* 0x0000000514147211 */ /* 0x000fe200078feaff */
[----:B------:R-:W-:Y:S01]  /*0280*/  IMAD.HI R125, R47, -0x72c234f7, R46 ;  /* 0x8d3dcb092f7d7827 */ /* 0x000fe200078e022e */
[C---:B------:R-:W-:Y:S02]  /*0290*/  IADD3 R5, R3.reuse, 0x126, RZ ;  /* 0x0000012603057810 */ /* 0x040fe40007ffe0ff */
[C---:B------:R-:W-:Y:S01]  /*02a0*/  IADD3 R57, R3.reuse, 0xf, RZ ;  /* 0x0000000f03397810 */ /* 0x040fe20007ffe0ff */
[C---:B------:R-:W-:Y:S01]  /*02b0*/  IMAD.HI R11, R3.reuse, -0x72c234f7, R2 ;  /* 0x8d3dcb09030b7827 */ /* 0x040fe200078e0202 */
[----:B------:R-:W-:-:S02]  /*02c0*/  IADD3 R33, R3, 0x1a, RZ ;  /* 0x0000001a03217810 */ /* 0x000fc40007ffe0ff */
[C---:B------:R-:W-:Y:S01]  /*02d0*/  IADD3 R43, R3.reuse, 0x10, RZ ;  /* 0x00000010032b7810 */ /* 0x040fe20007ffe0ff */
[C---:B------:R-:W-:Y:S01]  /*02e0*/  IMAD.HI R106, R3.reuse, -0x6db6db6d, R2 ;  /* 0x92492493036a7827 */ /* 0x040fe200078e0202 */
[----:B------:R-:W-:Y:S02]  /*02f0*/  SHF.R.U32.HI R2, RZ, 0x1f, R161 ;  /* 0x0000001fff027819 */ /* 0x000fe400000116a1 */
[----:B------:R-:W-:Y:S01]  /*0300*/  IADD3 R59, R3, 0x13, RZ ;  /* 0x00000013033b7810 */ /* 0x000fe20007ffe0ff */
[----:B------:R-:W-:Y:S01]  /*0310*/  IMAD.HI R46, R9, -0x72c234f7, R8 ;  /* 0x8d3dcb09092e7827 */ /* 0x000fe200078e0208 */
[----:B------:R-:W-:Y:S02]  /*0320*/  IADD3 R8, R3, 0x4fa, RZ ;  /* 0x000004fa03087810 */ /* 0x000fe40007ffe0ff */
[----:B------:R-:W-:Y:S01]  /*0330*/  LEA.HI.SX32 R161, R161, R2, 0x19 ;  /* 0x00000002a1a17211 */ /* 0x000fe200078fcaff */
[----:B------:R-:W-:Y:S01]  /*0340*/  IMAD.HI R64, R6, 0x4b542805, RZ ;  /* 0x4b54280506407827 */ /* 0x000fe200078e02ff */
[----:B------:R-:W-:-:S02]  /*0350*/  IADD3 R103, R3, 0x188, RZ ;  /* 0x0000018803677810 */ /* 0x000fc40007ffe0ff */
[C---:B------:R-:W-:Y:S01]  /*0360*/  IADD3 R41, R3.reuse, 0x2, RZ ;  /* 0x0000000203297810 */ /* 0x040fe20007ffe0ff */
[----:B------:R-:W-:Y:S01]  /*0370*/  IMAD.HI R88, R6, 0x38e38e39, RZ ;  /* 0x38e38e3906587827 */ /* 0x000fe200078e02ff */
[----:B------:R-:W-:Y:S02]  /*0380*/  SHF.R.U32.HI R6, RZ, 0x1f, R159 ;  /* 0x0000001fff067819 */ /* 0x000fe4000001169f */
[----:B------:R-:W-:Y:S01]  /*0390*/  IADD3 R35, R3, 0x8, RZ ;  /* 0x0000000803237810 */ /* 0x000fe20007ffe0ff */
[----:B------:R-:W-:Y:S01]  /*03a0*/  IMAD.HI R107, R49, 0x4b542805, RZ ;  /* 0x4b542805316b7827 */ /* 0x000fe200078e02ff */
[----:B------:R-:W-:Y:S02]  /*03b0*/  LEA.HI.SX32 R159, R159, R6, 0x19 ;  /* 0x000000069f9f7211 */ /* 0x000fe400078fcaff */
[----:B------:R-:W-:Y:S01]  /*03c0*/  IADD3 R6, R3, 0x12, RZ ;  /* 0x0000001203067810 */ /* 0x000fe20007ffe0ff */
[----:B------:R-:W-:Y:S01]  /*03d0*/  IMAD.HI R113, R53, -0x72c234f7, R52 ;  /* 0x8d3dcb0935717827 */ /* 0x000fe200078e0234 */
[----:B------:R-:W-:-:S02]  /*03e0*/  SHF.R.U32.HI R2, RZ, 0x1f, R107 ;  /* 0x0000001fff027819 */ /* 0x000fc4000001166b */
[----:B------:R-:W-:Y:S01]  /*03f0*/  IADD3 R16, R3, 0x18, RZ ;  /* 0x0000001803107810 */ /* 0x000fe20007ffe0ff */
[----:B------:R-:W-:Y:S01]  /*0400*/  IMAD.HI R52, R5, -0x72c234f7, R4 ;  /* 0x8d3dcb0905347827 */ /* 0x000fe200078e0204 */
[----:B------:R-:W-:Y:S02]  /*0410*/  IADD3 R4, R3, 0x372, RZ ;  /* 0x0000037203047810 */ /* 0x000fe40007ffe0ff */
[----:B------:R-:W-:Y:S01]  /*0420*/  LEA.HI.SX32 R107, R107, R2, 0x19 ;  /* 0x000000026b6b7211 */ /* 0x000fe200078fcaff */
[C---:B------:R-:W-:Y:S01]  /*0430*/  IMAD.HI R65, R8.reuse, 0x4b542805, RZ ;  /* 0x4b54280508417827 */ /* 0x040fe200078e02ff */
[C---:B------:R-:W-:Y:S02]  /*0440*/  IADD3 R2, R3.reuse, 0x1c, RZ ;  /* 0x0000001c03027810 */ /* 0x040fe40007ffe0ff */
[----:B------:R-:W-:Y:S01]  /*0450*/  IADD3 R37, R3, 0x4, RZ ;  /* 0x0000000403257810 */ /* 0x000fe20007ffe0ff */
[----:B------:R-:W-:Y:S01]  /*0460*/  IMAD.HI R86, R8, 0x38e38e39, RZ ;  /* 0x38e38e3908567827 */ /* 0x000fe200078e02ff */
[----:B------:R-:W-:-:S02]  /*0470*/  SHF.R.U32.HI R10, RZ, 0x1f, R65 ;  /* 0x0000001fff0a7819 */ /* 0x000fc40000011641 */
[----:B------:R-:W-:Y:S01]  /*0480*/  IADD3 R8, R3, 0xe, RZ ;  /* 0x0000000e03087810 */ /* 0x000fe20007ffe0ff */
[----:B------:R-:W-:Y:S01]  /*0490*/  IMAD.HI R87, R4, 0x38e38e39, RZ ;  /* 0x38e38e3904577827 */ /* 0x000fe200078e02ff */
[----:B------:R-:W-:Y:S02]  /*04a0*/  LEA.HI.SX32 R65, R65, R10, 0x19 ;  /* 0x0000000a41417211 */ /* 0x000fe400078fcaff */
[C---:B------:R-:W-:Y:S01]  /*04b0*/  IADD3 R39, R3.reuse, 0x14, RZ ;  /* 0x0000001403277810 */ /* 0x040fe20007ffe0ff */
[----:B------:R-:W-:Y:S01]  /*04c0*/  IMAD.HI R155, R6, 0x38e38e39, RZ ;  /* 0x38e38e39069b7827 */ /* 0x000fe200078e02ff */
[----:B------:R-:W-:Y:S02]  /*04d0*/  SHF.R.U32.HI R10, RZ, 0x1f, R87 ;  /* 0x0000001fff0a7819 */ /* 0x000fe40000011657 */
[----:B------:R-:W-:Y:S01]  /*04e0*/  IADD3 R17, R3, 0x3d4, RZ ;  /* 0x000003d403117810 */ /* 0x000fe20007ffe0ff */
[----:B------:R-:W-:Y:S01]  /*04f0*/  IMAD.HI R157, R2, 0x38e38e39, RZ ;  /* 0x38e38e39029d7827 */ /* 0x000fe200078e02ff */
[----:B------:R-:W-:-:S02]  /*0500*/  SHF.R.U32.HI R12, RZ, 0x1f, R155 ;  /* 0x0000001fff0c7819 */ /* 0x000fc4000001169b */
[----:B------:R-:W-:Y:S01]  /*0510*/  LEA.HI.SX32 R87, R87, R10, 0x1d ;  /* 0x0000000a57577211 */ /* 0x000fe200078feaff */
[----:B------:R-:W-:Y:S01]  /*0520*/  IMAD.HI R153, R8, 0x38e38e39, RZ ;  /* 0x38e38e3908997827 */ /* 0x000fe200078e02ff */
[----:B------:R-:W-:Y:S02]  /*0530*/  LEA.HI.SX32 R155, R155, R12, 0x1d ;  /* 0x0000000c9b9b7211 */ /* 0x000fe400078feaff */
[----:B------:R-:W-:Y:S01]  /*0540*/  IADD3 R10, R3, 0x6, RZ ;  /* 0x00000006030a7810 */ /* 0x000fe20007ffe0ff */
[----:B------:R-:W-:Y:S01]  /*0550*/  IMAD.HI R137, R57, -0x72c234f7, R56 ;  /* 0x8d3dcb0939897827 */ /* 0x000fe200078e0238 */
[----:B------:R-:W-:Y:S02]  /*0560*/  IADD3 R12, R3, 0x20, RZ ;  /* 0x00000020030c7810 */ /* 0x000fe40007ffe0ff */
[----:B------:R-:W-:Y:S01]  /*0570*/  SHF.R.U32.HI R14, RZ, 0x1f, R153 ;  /* 0x0000001fff0e7819 */ /* 0x000fe20000011699 */
[----:B------:R-:W-:Y:S01]  /*0580*/  IMAD.HI R56, R4, 0x4b542805, RZ ;  /* 0x4b54280504387827 */ /* 0x000fe200078e02ff */
[----:B------:R-:W-:-:S02]  /*0590*/  SHF.R.U32.HI R4, RZ, 0x1f, R157 ;  /* 0x0000001fff047819 */ /* 0x000fc4000001169d */
[----:B------:R-:W-:Y:S01]  /*05a0*/  LEA.HI.SX32 R153, R153, R14, 0x1d ;  /* 0x0000000e99997211 */ /* 0x000fe200078feaff */
[----:B------:R-:W-:Y:S01]  /*05b0*/  IMAD.HI R97, R33, 0x38e38e39, RZ ;  /* 0x38e38e3921617827 */ /* 0x000fe200078e02ff */
[----:B------:R-:W-:Y:S02]  /*05c0*/  LEA.HI.SX32 R157, R157, R4, 0x1d ;  /* 0x000000049d9d7211 */ /* 0x000fe400078feaff */
[----:B------:R-:W-:Y:S01]  /*05d0*/  IADD3 R61, R3, 0xb, RZ ;  /* 0x0000000b033d7810 */ /* 0x000fe20007ffe0ff */
[----:B------:R-:W-:Y:S01]  /*05e0*/  IMAD.HI R95, R43, 0x38e38e39, RZ ;  /* 0x38e38e392b5f7827 */ /* 0x000fe200078e02ff */
[----:B------:R-:W-:Y:S02]  /*05f0*/  SHF.R.U32.HI R4, RZ, 0x1f, R97 ;  /* 0x0000001fff047819 */ /* 0x000fe40000011661 */
[----:B------:R-:W-:Y:S01]  /*0600*/  IADD3 R19, R3, 0x436, RZ ;  /* 0x0000043603137810 */ /* 0x000fe20007ffe0ff */
[----:B------:R-:W-:Y:S01]  /*0610*/  IMAD.HI R139, R59, -0x72c234f7, R58 ;  /* 0x8d3dcb093b8b7827 */ /* 0x000fe200078e023a */
[----:B------:R-:W-:-:S02]  /*0620*/  SHF.R.U32.HI R14, RZ, 0x1f, R95 ;  /* 0x0000001fff0e7819 */ /* 0x000fc4000001165f */
[----:B------:R-:W-:Y:S01]  /*0630*/  LEA.HI.SX32 R97, R97, R4, 0x1d ;  /* 0x0000000461617211 */ /* 0x000fe200078feaff */
        /* <DEDUP_REMOVED lines=10> */
[----:B------:R-:W-:Y:S02]  /*06e0*/  SHF.R.U32.HI R14, RZ, 0x1f, R149 ;  /* 0x0000001fff0e7819 */ /* 0x000fe40000011695 */
[----:B------:R-:W-:Y:S01]  /*06f0*/  LEA.HI.SX32 R151, R151, R4, 0x1d ;  /* 0x0000000497977211 */ /* 0x000fe200078feaff */
[----:B------:R-:W-:Y:S01]  /*0700*/  IMAD.HI R89, R49, 0x38e38e39, RZ ;  /* 0x38e38e3931597827 */ /* 0x000fe200078e02ff */
[----:B------:R-:W-:Y:S02]  /*0710*/  LEA.HI.SX32 R149, R149, R14, 0x1d ;  /* 0x0000000e95957211 */ /* 0x000fe400078feaff */
[----:B------:R-:W-:Y:S01]  /*0720*/  SHF.R.U32.HI R13, RZ, 0x1f, R64 ;  /* 0x0000001fff0d7819 */ /* 0x000fe20000011640 */
[----:B------:R-:W-:Y:S01]  /*0730*/  IMAD.HI R99, R41, 0x38e38e39, RZ ;  /* 0x38e38e3929637827 */ /* 0x000fe200078e02ff */
[----:B------:R-:W-:-:S02]  /*0740*/  SHF.R.U32.HI R4, RZ, 0x1f, R93 ;  /* 0x0000001fff047819 */ /* 0x000fc4000001165d */
[----:B------:R-:W-:Y:S01]  /*0750*/  IADD3 R14, R3, 0x22, RZ ;  /* 0x00000022030e7810 */ /* 0x000fe20007ffe0ff */
[----:B------:R-:W-:Y:S01]  /*0760*/  IMAD.HI R91, R35, 0x38e38e39, RZ ;  /* 0x38e38e39235b7827 */ /* 0x000fe200078e02ff */
[----:B------:R-:W-:Y:S02]  /*0770*/  LEA.HI.SX32 R64, R64, R13, 0x19 ;  /* 0x0000000d40407211 */ /* 0x000fe400078fcaff */
[----:B------:R-:W-:Y:S01]  /*0780*/  LEA.HI.SX32 R93, R93, R4, 0x1d ;  /* 0x000000045d5d7211 */ /* 0x000fe200078feaff */
[----:B------:R-:W-:Y:S01]  /*0790*/  IMAD.HI R147, R14, 0x38e38e39, RZ ;  /* 0x38e38e390e937827 */ /* 0x000fe200078e02ff */
[----:B------:R-:W-:Y:S02]  /*07a0*/  SHF.R.U32.HI R13, RZ, 0x1f, R56 ;  /* 0x0000001fff0d7819 */ /* 0x000fe40000011638 */
[----:B------:R-:W-:Y:S01]  /*07b0*/  SHF.R.U32.HI R4, RZ, 0x1f, R89 ;  /* 0x0000001fff047819 */ /* 0x000fe20000011659 */
[----:B------:R-:W-:Y:S01]  /*07c0*/  IMAD.HI R145, R16, 0x38e38e39, RZ ;  /* 0x38e38e3910917827 */ /* 0x000fe200078e02ff */
[----:B------:R-:W-:-:S02]  /*07d0*/  SHF.R.U32.HI R18, RZ, 0x1f, R99 ;  /* 0x0000001fff127819 */ /* 0x000fc40000011663 */
[----:B------:R-:W-:Y:S01]  /*07e0*/  LEA.HI.SX32 R56, R56, R13, 0x19 ;  /* 0x0000000d38387211 */ /* 0x000fe200078fcaff */
        /* <DEDUP_REMOVED lines=8> */
[C---:B------:R-:W-:Y:S01]  /*0870*/  IADD3 R18, R3.reuse, 0x1e, RZ ;  /* 0x0000001e03127810 */ /* 0x040fe20007ffe0ff */
[----:B------:R-:W-:Y:S01]  /*0880*/  IMAD.HI R0, R3, 0x5397829d, RZ ;  /* 0x5397829d03007827 */ /* 0x000fe200078e02ff */
[----:B------:R-:W-:Y:S02]  /*0890*/  LEA.HI.SX32 R88, R88, R13, 0x1d ;  /* 0x0000000d58587211 */ /* 0x000fe400078feaff */
[----:B------:R-:W-:Y:S01]  /*08a0*/  LEA.HI.SX32 R91, R91, R4, 0x1d ;  /* 0x000000045b5b7211 */ /* 0x000fe200078feaff */
[----:B------:R-:W-:Y:S01]  /*08b0*/  IMAD.HI R143, R18, 0x38e38e39, RZ ;  /* 0x38e38e39128f7827 */ /* 0x000fe200078e02ff */
[----:B------:R-:W-:Y:S02]  /*08c0*/  LEA.HI.SX32 R147, R147, R22, 0x1d ;  /* 0x0000001693937211 */ /* 0x000fe400078feaff */
[----:B------:R-:W-:Y:S01]  /*08d0*/  SHF.R.U32.HI R13, RZ, 0x1f, R86 ;  /* 0x0000001fff0d7819 */ /* 0x000fe20000011656 */
[----:B------:R-:W-:Y:S01]  /*08e0*/  IMAD.HI R135, R61, -0x72c234f7, R60 ;  /* 0x8d3dcb093d877827 */ /* 0x000fe200078e023c */
[----:B------:R-:W-:-:S02]  /*08f0*/  SHF.R.U32.HI R22, RZ, 0x1f, R145 ;  /* 0x0000001fff167819 */ /* 0x000fc40000011691 */
[----:B------:R-:W-:Y:S01]  /*0900*/  IADD3 R4, R3, 0xa, RZ ;  /* 0x0000000a03047810 */ /* 0x000fe20007ffe0ff */
[----:B------:R-:W-:Y:S01]  /*0910*/  IMAD.HI R82, R19, 0x38e38e39, RZ ;  /* 0x38e38e3913527827 */ /* 0x000fe200078e02ff */
[----:B------:R-:W-:Y:S02]  /*0920*/  LEA.HI.SX32 R86, R86, R13, 0x1d ;  /* 0x0000000d56567211 */ /* 0x000fe400078feaff */
[----:B------:R-:W-:Y:S01]  /*0930*/  LEA.HI.SX32 R145, R145, R22, 0x1d ;  /* 0x0000001691917211 */ /* 0x000fe200078feaff */
[----:B------:R-:W-:Y:S01]  /*0940*/  IMAD.HI R141, R4, 0x38e38e39, RZ ;  /* 0x38e38e39048d7827 */ /* 0x000fe200078e02ff */
[----:B------:R-:W-:Y:S02]  /*0950*/  SHF.R.U32.HI R22, RZ, 0x1f, R143 ;  /* 0x0000001fff167819 */ /* 0x000fe4000001168f */
[----:B------:R-:W-:Y:S01]  /*0960*/  IADD3 R13, R3, 0x24c, RZ ;  /* 0x0000024c030d7810 */ /* 0x000fe20007ffe0ff */
[----:B------:R-:W-:Y:S01]  /*0970*/  IMAD.HI R109, R49, -0x72c234f7, R48 ;  /* 0x8d3dcb09316d7827 */ /* 0x000fe200078e0230 */
[----:B------:R-:W-:-:S02]  /*0980*/  LEA.HI.SX32 R143, R143, R22, 0x1d ;  /* 0x000000168f8f7211 */ /* 0x000fc400078feaff */
[----:B------:R-:W-:Y:S01]  /*0990*/  SHF.R.U32.HI R22, RZ, 0x1f, R141 ;  /* 0x0000001fff167819 */ /* 0x000fe2000001168d */
[----:B------:R-:W-:Y:S01]  /*09a0*/  IMAD.HI R85, R13, 0x38e38e39, RZ ;  /* 0x38e38e390d557827 */ /* 0x000fe200078e02ff */
[----:B------:R-:W-:Y:S02]  /*09b0*/  SHF.R.U32.HI R24, RZ, 0x1f, R105 ;  /* 0x0000001fff187819 */ /* 0x000fe40000011669 */
[----:B------:R-:W-:Y:S01]  /*09c0*/  LEA.HI.SX32 R141, R141, R22, 0x1d ;  /* 0x000000168d8d7211 */ /* 0x000fe200078feaff */
[----:B------:R-:W-:Y:S01]  /*09d0*/  IMAD.HI R13, R13, 0x4b542805, RZ ;  /* 0x4b5428050d0d7827 */ /* 0x000fe200078e02ff */
[----:B------:R-:W-:Y:S02]  /*09e0*/  SHF.R.U32.HI R22, RZ, 0x1f, R85 ;  /* 0x0000001fff167819 */ /* 0x000fe40000011655 */
[----:B------:R-:W-:Y:S01]  /*09f0*/  LEA.HI.SX32 R105, R105, R24, 0x1d ;  /* 0x0000001869697211 */ /* 0x000fe200078feaff */
[----:B------:R-:W-:Y:S01]  /*0a00*/  IMAD.HI R111, R31, -0x72c234f7, R30 ;  /* 0x8d3dcb091f6f7827 */ /* 0x000fe200078e021e */
[----:B------:R-:W-:-:S02]  /*0a10*/  LEA.HI.SX32 R85, R85, R22, 0x1d ;  /* 0x0000001655557211 */ /* 0x000fc400078feaff */
[----:B------:R-:W-:Y:S01]  /*0a20*/  SHF.R.U32.HI R24, RZ, 0x1f, R101 ;  /* 0x0000001fff187819 */ /* 0x000fe20000011665 */
[----:B------:R-:W-:Y:S01]  /*0a30*/  IMAD.HI R115, R29, -0x72c234f7, R28 ;  /* 0x8d3dcb091d737827 */ /* 0x000fe200078e021c */
[----:B------:R-:W-:Y:S02]  /*0a40*/  SHF.R.U32.HI R22, RZ, 0x1f, R83 ;  /* 0x0000001fff167819 */ /* 0x000fe40000011653 */
[----:B------:R-:W-:Y:S01]  /*0a50*/  SHF.R.U32.HI R15, RZ, 0x1f, R0 ;  /* 0x0000001fff0f7819 */ /* 0x000fe20000011600 */
[----:B------:R-:W-:Y:S01]  /*0a60*/  IMAD.HI R19, R19, 0x4b542805, RZ ;  /* 0x4b54280513137827 */ /* 0x000fe200078e02ff */
[----:B------:R-:W-:Y:S02]  /*0a70*/  LEA.HI.SX32 R101, R101, R24, 0x1d ;  /* 0x0000001865657211 */ /* 0x000fe400078feaff */
[----:B------:R-:W-:Y:S01]  /*0a80*/  SHF.R.U32.HI R60, RZ, 0x1f, R11 ;  /* 0x0000001fff3c7819 */ /* 0x000fe2000001160b */
[----:B------:R-:W-:Y:S01]  /*0a90*/  IMAD.HI R121, R33, -0x72c234f7, R32 ;  /* 0x8d3dcb0921797827 */ /* 0x000fe200078e0220 */
[----:B------:R-:W-:-:S02]  /*0aa0*/  LEA.HI.SX32 R83, R83, R22, 0x1d ;  /* 0x0000001653537211 */ /* 0x000fc400078feaff */
[----:B------:R-:W-:Y:S01]  /*0ab0*/  IADD3 R22, R3, 0x5be, RZ ;  /* 0x000005be03167810 */ /* 0x000fe20007ffe0ff */
[----:B------:R-:W-:Y:S01]  /*0ac0*/  IMAD.HI R127, R41, -0x72c234f7, R40 ;  /* 0x8d3dcb09297f7827 */ /* 0x000fe200078e0228 */
[----:B------:R-:W-:Y:S02]  /*0ad0*/  IADD3 R24, R3, 0x682, RZ ;  /* 0x0000068203187810 */ /* 0x000fe40007ffe0ff */
[----:B------:R-:W-:Y:S01]  /*0ae0*/  LEA.HI.SX32 R0, R0, R15, 0x1c ;  /* 0x0000000f00007211 */ /* 0x000fe200078fe2ff */
[----:B------:R-:W-:Y:S01]  /*0af0*/  IMAD.HI R75, R22, 0x38e38e39, RZ ;  /* 0x38e38e39164b7827 */ /* 0x000fe200078e02ff */
[----:B------:R-:W-:Y:S02]  /*0b00*/  LEA.HI.SX32 R60, R11, R60, 0x1c ;  /* 0x0000003c0b3c7211 */ /* 0x000fe400078fe2ff */
[C---:B------:R-:W-:Y:S01]  /*0b10*/  IADD3 R15, R3.reuse, 0x2ae, RZ ;  /* 0x000002ae030f7810 */ /* 0x040fe20007ffe0ff */
[----:B------:R-:W-:Y:S01]  /*0b20*/  IMAD.HI R71, R24, 0x38e38e39, RZ ;  /* 0x38e38e3918477827 */ /* 0x000fe200078e02ff */
[----:B------:R-:W-:-:S02]  /*0b30*/  IADD3 R11, R3, 0x498, RZ ;  /* 0x00000498030b7810 */ /* 0x000fc40007ffe0ff */
[----:B------:R-:W-:Y:S01]  /*0b40*/  IADD3 R45, R3, 0xd, RZ ;  /* 0x0000000d032d7810 */ /* 0x000fe20007ffe0ff */
[----:B------:R-:W-:Y:S01]  /*0b50*/  IMAD.HI R84, R15, 0x38e38e39, RZ ;  /* 0x38e38e390f547827 */ /* 0x000fe200078e02ff */
[----:B------:R-:W-:Y:S02]  /*0b60*/  SHF.R.U32.HI R23, RZ, 0x1f, R82 ;  /* 0x0000001fff177819 */ /* 0x000fe40000011652 */
[----:B------:R-:W-:Y:S01]  /*0b70*/  SHF.R.U32.HI R28, RZ, 0x1f, R75 ;  /* 0x0000001fff1c7819 */ /* 0x000fe2000001164b */
[----:B------:R-:W-:Y:S01]  /*0b80*/  IMAD.HI R80, R11, 0x38e38e39, RZ ;  /* 0x38e38e390b507827 */ /* 0x000fe200078e02ff */
[----:B------:R-:W-:Y:S02]  /*0b90*/  SHF.R.U32.HI R30, RZ, 0x1f, R71 ;  /* 0x0000001fff1e7819 */ /* 0x000fe40000011647 */
[----:B------:R-:W-:Y:S01]  /*0ba0*/  SHF.R.U32.HI R66, RZ, 0x1f, R13 ;  /* 0x0000001fff427819 */ /* 0x000fe2000001160d */
[----:B------:R-:W-:Y:S01]  /*0bb0*/  IMAD.HI R15, R15, 0x4b542805, RZ ;  /* 0x4b5428050f0f7827 */ /* 0x000fe200078e02ff */
[----:B------:R-:W-:-:S02]  /*0bc0*/  IADD3 R48, R3, 0x1ea, RZ ;  /* 0x000001ea03307810 */ /* 0x000fc40007ffe0ff */
[----:B------:R-:W-:Y:S01]  /*0bd0*/  LEA.HI.SX32 R82, R82, R23, 0x1d ;  /* 0x0000001752527211 */ /* 0x000fe200078feaff */
[----:B------:R-:W-:Y:S01]  /*0be0*/  IMAD.HI R11, R11, 0x4b542805, RZ ;  /* 0x4b5428050b0b7827 */ /* 0x000fe200078e02ff */
[----:B------:R-:W-:Y:S02]  /*0bf0*/  SHF.R.U32.HI R21, RZ, 0x1f, R84 ;  /* 0x0000001fff157819 */ /* 0x000fe40000011654 */
[----:B------:R-:W-:Y:S01]  /*0c00*/  IADD3 R23, R3, 0x620, RZ ;  /* 0x0000062003177810 */ /* 0x000fe20007ffe0ff */
[----:B------:R-:W-:Y:S01]  /*0c10*/  IMAD.HI R24, R24, 0x4b542805, RZ ;  /* 0x4b54280518187827 */ /* 0x000fe200078e02ff */
[----:B------:R-:W-:Y:S02]  /*0c20*/  LEA.HI.SX32 R75, R75, R28, 0x1d ;  /* 0x0000001c4b4b7211 */ /* 0x000fe400078feaff */
[----:B------:R-:W-:Y:S01]  /*0c30*/  LEA.HI.SX32 R71, R71, R30, 0x1d ;  /* 0x0000001e47477211 */ /* 0x000fe200078feaff */
[----:B------:R-:W-:Y:S01]  /*0c40*/  IMAD.HI R119, R45, -0x72c234f7, R44 ;  /* 0x8d3dcb092d777827 */ /* 0x000fe200078e022c */
[----:B------:R-:W-:-:S02]  /*0c50*/  LEA.HI.SX32 R66, R13, R66, 0x19 ;  /* 0x000000420d427211 */ /* 0x000fc400078fcaff */
[----:B------:R-:W-:Y:S01]  /*0c60*/  SHF.R.U32.HI R44, RZ, 0x1f, R15 ;  /* 0x0000001fff2c7819 */ /* 0x000fe2000001160f */
[----:B------:R-:W-:Y:S01]  /*0c70*/  IMAD.HI R22, R22, 0x4b542805, RZ ;  /* 0x4b54280516167827 */ /* 0x000fe200078e02ff */
[----:B------:R-:W-:Y:S02]  /*0c80*/  SHF.R.U32.HI R28, RZ, 0x1f, R11 ;  /* 0x0000001fff1c7819 */ /* 0x000fe4000001160b */
[----:B------:R-:W-:Y:S01]  /*0c90*/  SHF.R.U32.HI R13, RZ, 0x1f, R24 ;  /* 0x0000001fff0d7819 */ /* 0x000fe20000011618 */
[----:B------:R-:W-:Y:S01]  /*0ca0*/  IMAD.HI R30, R48, 0x4b542805, RZ ;  /* 0x4b542805301e7827 */ /* 0x000fe200078e02ff */
[----:B------:R-:W-:Y:S02]  /*0cb0*/  IADD3 R63, R3, 0x37, RZ ;  /* 0x00000037033f7810 */ /* 0x000fe40007ffe0ff */
[----:B------:R-:W-:Y:S01]  /*0cc0*/  LEA.HI.SX32 R84, R84, R21, 0x1d ;  /* 0x0000001554547211 */ /* 0x000fe200078feaff */
[----:B------:R-:W-:Y:S01]  /*0cd0*/  IMAD.HI R73, R23, 0x38e38e39, RZ ;  /* 0x38e38e3917497827 */ /* 0x000fe200078e02ff */
[----:B------:R-:W-:-:S02]  /*0ce0*/  IADD3 R21, R3, 0x55c, RZ ;  /* 0x0000055c03157810 */ /* 0x000fc40007ffe0ff */
[----:B------:R-:W-:Y:S01]  /*0cf0*/  LEA.HI.SX32 R44, R15, R44, 0x19 ;  /* 0x0000002c0f2c7211 */ /* 0x000fe200078fcaff */
[----:B------:R-:W-:Y:S01]  /*0d00*/  IMAD.HI R23, R23, 0x4b542805, RZ ;  /* 0x4b54280517177827 */ /* 0x000fe200078e02ff */
[----:B------:R-:W-:Y:S02]  /*0d10*/  LEA.HI.SX32 R28, R11, R28, 0x19 ;  /* 0x0000001c0b1c7211 */ /* 0x000fe400078fcaff */
[----:B------:R-:W-:Y:S01]  /*0d20*/  LEA.HI.SX32 R32, R24, R13, 0x19 ;  /* 0x0000000d18207211 */ /* 0x000fe200078fcaff */
[----:B------:R-:W-:Y:S01]  /*0d30*/  IMAD.HI R100, R63, 0x4b542805, RZ ;  /* 0x4b5428053f647827 */ /* 0x000fe200078e02ff */
[----:B------:R-:W-:Y:S02]  /*0d40*/  SHF.R.U32.HI R40, RZ, 0x1f, R19 ;  /* 0x0000001fff287819 */ /* 0x000fe40000011613 */
[----:B------:R-:W-:Y:S01]  /*0d50*/  SHF.R.U32.HI R11, RZ, 0x1f, R22 ;  /* 0x0000001fff0b7819 */ /* 0x000fe20000011616 */
[----:B------:R-:W-:Y:S01]  /*0d60*/  IMAD.HI R131, R37, -0x72c234f7, R36 ;  /* 0x8d3dcb0925837827 */ /* 0x000fe200078e0224 */
[----:B------:R-:W-:-:S02]  /*0d70*/  SHF.R.U32.HI R15, RZ, 0x1f, R30 ;  /* 0x0000001fff0f7819 */ /* 0x000fc4000001161e */
[----:B------:R-:W-:Y:S01]  /*0d80*/  IADD3 R13, R3, 0xfb, RZ ;  /* 0x000000fb030d7810 */ /* 0x000fe20007ffe0ff */
[----:B------:R-:W-:Y:S01]  /*0d90*/  IMAD.HI R129, R35, -0x72c234f7, R34 ;  /* 0x8d3dcb0923817827 */ /* 0x000fe200078e0222 */
[----:B------:R-:W-:Y:S02]  /*0da0*/  LEA.HI.SX32 R40, R19, R40, 0x19 ;  /* 0x0000002813287211 */ /* 0x000fe400078fcaff */
[----:B------:R-:W-:Y:S01]  /*0db0*/  LEA.HI.SX32 R36, R22, R11, 0x19 ;  /* 0x0000000b16247211 */ /* 0x000fe200078fcaff */
[----:B------:R-:W-:Y:S01]  /*0dc0*/  IMAD.HI R77, R21, 0x38e38e39, RZ ;  /* 0x38e38e39154d7827 */ /* 0x000fe200078e02ff */
[----:B------:R-:W-:Y:S02]  /*0dd0*/  LEA.HI.SX32 R30, R30, R15, 0x19 ;  /* 0x0000000f1e1e7211 */ /* 0x000fe400078fcaff */
[----:B------:R-:W-:Y:S01]  /*0de0*/  SHF.R.U32.HI R34, RZ, 0x1f, R23 ;  /* 0x0000001fff227819 */ /* 0x000fe20000011617 */
[----:B------:R-:W-:Y:S01]  /*0df0*/  IMAD.HI R17, R17, 0x4b542805, RZ ;  /* 0x4b54280511117827 */ /* 0x000fe200078e02ff */
[----:B------:R-:W-:-:S02]  /*0e00*/  IADD3 R11, R3, 0x99, RZ ;  /* 0x00000099030b7810 */ /* 0x000fc40007ffe0ff */
[----:B------:R-:W-:Y:S01]  /*0e10*/  IADD3 R15, R3, 0x6e, RZ ;  /* 0x0000006e030f7810 */ /* 0x000fe20007ffe0ff */
[----:B------:R-:W-:Y:S01]  /*0e20*/  IMAD.HI R21, R21, 0x4b542805, RZ ;  /* 0x4b54280515157827 */ /* 0x000fe200078e02ff */
[----:B------:R-:W-:Y:S02]  /*0e30*/  SHF.R.U32.HI R19, RZ, 0x1f, R100 ;  /* 0x0000001fff137819 */ /* 0x000fe40000011664 */
[----:B------:R-:W-:Y:S01]  /*0e40*/  LEA.HI.SX32 R34, R23, R34, 0x19 ;  /* 0x0000002217227211 */ /* 0x000fe200078fcaff */
[----:B------:R-:W-:Y:S01]  /*0e50*/  IMAD.HI R96, R13, 0x4b542805, RZ ;  /* 0x4b5428050d607827 */ /* 0x000fe200078e02ff */
[----:B------:R-:W-:Y:S02]  /*0e60*/  LEA.HI.SX32 R100, R100, R19, 0x19 ;  /* 0x0000001364647211 */ /* 0x000fe400078fcaff */
[----:B------:R-:W-:Y:S01]  /*0e70*/  SHF.R.U32.HI R26, RZ, 0x1f, R77 ;  /* 0x0000001fff1a7819 */ /* 0x000fe2000001164d */
[----:B------:R-:W-:Y:S01]  /*0e80*/  IMAD.HI R123, R43, -0x72c234f7, R42 ;  /* 0x8d3dcb092b7b7827 */ /* 0x000fe200078e022a */
[----:B------:R-:W-:-:S02]  /*0e90*/  SHF.R.U32.HI R42, RZ, 0x1f, R17 ;  /* 0x0000001fff2a7819 */ /* 0x000fc40000011611 */
[----:B------:R-:W-:Y:S01]  /*0ea0*/  SHF.R.U32.HI R23, RZ, 0x1f, R96 ;  /* 0x0000001fff177819 */ /* 0x000fe20000011660 */
[----:B------:R-:W-:Y:S01]  /*0eb0*/  IMAD.HI R133, R39, -0x72c234f7, R38 ;  /* 0x8d3dcb0927857827 */ /* 0x000fe200078e0226 */
[----:B------:R-:W-:Y:S02]  /*0ec0*/  SHF.R.U32.HI R38, RZ, 0x1f, R21 ;  /* 0x0000001fff267819 */ /* 0x000fe40000011615 */
[----:B------:R-:W-:Y:S01]  /*0ed0*/  IADD3 R19, R3, 0x132, RZ ;  /* 0x0000013203137810 */ /* 0x000fe20007ffe0ff */
[----:B------:R-:W-:Y:S01]  /*0ee0*/  IMAD.HI R98, R11, 0x4b542805, RZ ;  /* 0x4b5428050b627827 */ /* 0x000fe200078e02ff */
[----:B------:R-:W-:Y:S02]  /*0ef0*/  IADD3 R22, R3, 0xa5, RZ ;  /* 0x000000a503167810 */ /* 0x000fe40007ffe0ff */
[----:B------:R-:W-:Y:S01]  /*0f00*/  LEA.HI.SX32 R77, R77, R26, 0x1d ;  /* 0x0000001a4d4d7211 */ /* 0x000fe200078feaff */
[----:B------:R-:W-:Y:S01]  /*0f10*/  IMAD.HI R94, R15, 0x4b542805, RZ ;  /* 0x4b5428050f5e7827 */ /* 0x000fe200078e02ff */
[----:B------:R-:W-:-:S02]  /*0f20*/  LEA.HI.SX32 R42, R17, R42, 0x19 ;  /* 0x0000002a112a7211 */ /* 0x000fc400078fcaff */
[----:B------:R-:W-:Y:S01]  /*0f30*/  LEA.HI.SX32 R38, R21, R38, 0x19 ;  /* 0x0000002615267211 */ /* 0x000fe200078fcaff */
[----:B------:R-:W-:Y:S01]  /*0f40*/  IMAD.HI R90, R19, 0x4b542805, RZ ;  /* 0x4b542805135a7827 */ /* 0x000fe200078e02ff */
[----:B------:R-:W-:Y:S02]  /*0f50*/  LEA.HI.SX32 R96, R96, R23, 0x19 ;  /* 0x0000001760607211 */ /* 0x000fe400078fcaff */
[----:B------:R-:W-:Y:S01]  /*0f60*/  SHF.R.U32.HI R26, RZ, 0x1f, R73 ;  /* 0x0000001fff1a7819 */ /* 0x000fe20000011649 */
[----:B------:R-:W-:Y:S01]  /*0f70*/  IMAD.HI R27, R22, 0x4b542805, RZ ;  /* 0x4b542805161b7827 */ /* 0x000fe200078e02ff */
[----:B------:R-:W-:Y:S02]  /*0f80*/  IADD3 R17, R3, 0xd0, RZ ;  /* 0x000000d003117810 */ /* 0x000fe40007ffe0ff */
        /* <DEDUP_REMOVED lines=9> */
[----:B------:R-:W-:Y:S01]  /*1020*/  IADD3 R21, R3, 0x43, RZ ;  /* 0x0000004303157810 */ /* 0x000fe20007ffe0ff */
[----:B------:R-:W-:Y:S01]  /*1030*/  IMAD.HI R5, R5, 0x38e38e39, RZ ;  /* 0x38e38e3905057827 */ /* 0x000fe200078e02ff */
[----:B------:R-:W-:-:S02]  /*1040*/  SHF.R.U32.HI R23, RZ, 0x1f, R90 ;  /* 0x0000001fff177819 */ /* 0x000fc4000001165a */
[----:B------:R-:W-:Y:S01]  /*1050*/  IADD3 R26, R3, 0x169, RZ ;  /* 0x00000169031a7810 */ /* 0x000fe20007ffe0ff */
[----:B------:R-:W-:Y:S01]  /*1060*/  IMAD.HI R62, R21, 0x4b542805, RZ ;  /* 0x4b542805153e7827 */ /* 0x000fe200078e02ff */
[----:B------:R-:W-:Y:S02]  /*1070*/  IADD3 R24, R3, 0x107, RZ ;  /* 0x0000010703187810 */ /* 0x000fe40007ffe0ff */
[----:B------:R-:W-:Y:S01]  /*1080*/  SHF.R.U32.HI R68, RZ, 0x1f, R27 ;  /* 0x0000001fff447819 */ /* 0x000fe2000001161b */
[----:B------:R-:W-:Y:S01]  /*1090*/  IMAD.HI R69, R26, 0x4b542805, RZ ;  /* 0x4b5428051a457827 */ /* 0x000fe200078e02ff */
[----:B------:R-:W-:Y:S02]  /*10a0*/  LEA.HI.SX32 R80, R80, R25, 0x1d ;  /* 0x0000001950507211 */ /* 0x000fe400078feaff */
[----:B------:R-:W-:Y:S01]  /*10b0*/  LEA.HI.SX32 R90, R90, R23, 0x19 ;  /* 0x000000175a5a7211 */ /* 0x000fe200078fcaff */
[----:B------:R-:W-:Y:S01]  /*10c0*/  IMAD.HI R67, R24, 0x4b542805, RZ ;  /* 0x4b54280518437827 */ /* 0x000fe200078e02ff */
[----:B------:R-:W-:-:S02]  /*10d0*/  SHF.R.U32.HI R25, RZ, 0x1f, R92 ;  /* 0x0000001fff197819 */ /* 0x000fc4000001165c */
[----:B------:R-:W-:Y:S01]  /*10e0*/  LEA.HI.SX32 R23, R27, R68, 0x19 ;  /* 0x000000441b177211 */ /* 0x000fe200078fcaff */
[----:B------:R-:W-:Y:S01]  /*10f0*/  IMAD.HI R48, R48, 0x38e38e39, RZ ;  /* 0x38e38e3930307827 */ /* 0x000fe200078e02ff */
[----:B------:R-:W-:Y:S02]  /*1100*/  IADD3 R27, R3, 0x746, RZ ;  /* 0x00000746031b7810 */ /* 0x000fe40007ffe0ff */
[----:B------:R-:W-:Y:S01]  /*1110*/  LEA.HI.SX32 R92, R92, R25, 0x19 ;  /* 0x000000195c5c7211 */ /* 0x000fe200078fcaff */
[----:B------:R-:W-:Y:S01]  /*1120*/  IMAD R19, R90, -0x1b3, R19 ;  /* 0xfffffe4d5a137824 */ /* 0x000fe200078e0213 */
[----:B------:R-:W-:Y:S01]  /*1130*/  SHF.R.U32.HI R25, RZ, 0x1f, R62 ;  /* 0x0000001fff197819 */ /* 0x000fe2000001163e */
[----:B------:R-:W-:Y:S01]  /*1140*/  IMAD.HI R81, R27, 0x38e38e39, RZ ;  /* 0x38e38e391b517827 */ /* 0x000fe200078e02ff */
[----:B------:R-:W-:Y:S01]  /*1150*/  SHF.R.U32.HI R68, RZ, 0x1f, R69 ;  /* 0x0000001fff447819 */ /* 0x000fe20000011645 */
[----:B------:R-:W0:Y:S01]  /*1160*/  S2R R90, SR_CTAID.X ;  /* 0x00000000005a7919 */ /* 0x000e220000002500 */
[----:B------:R-:W-:Y:S01]  /*1170*/  SHF.R.U32.HI R70, RZ, 0x1f, R67 ;  /* 0x0000001fff467819 */ /* 0x000fe20000011643 */
[----:B------:R-:W-:Y:S01]  /*1180*/  IMAD R16, R145, -0x24, R16 ;  /* 0xffffffdc91107824 */ /* 0x000fe200078e0210 */
[----:B------:R-:W-:Y:S01]  /*1190*/  SHF.R.U32.HI R78, RZ, 0x1f, R9 ;  /* 0x0000001fff4e7819 */ /* 0x000fe20000011609 */
[----:B------:R-:W-:Y:S01]  /*11a0*/  IMAD R14, R147, -0x24, R14 ;  /* 0xffffffdc930e7824 */ /* 0x000fe200078e020e */
[----:B------:R-:W-:Y:S01]  /*11b0*/  LEA.HI.SX32 R62, R62, R25, 0x19 ;  /* 0x000000193e3e7211 */ /* 0x000fe200078fcaff */
[----:B------:R-:W-:Y:S01]  /*11c0*/  IMAD R15, R94, -0x1b3, R15 ;  /* 0xfffffe4d5e0f7824 */ /* 0x000fe200078e020f */
[----:B------:R-:W-:Y:S01]  /*11d0*/  LEA.HI.SX32 R27, R69, R68, 0x19 ;  /* 0x00000044451b7211 */ /* 0x000fe200078fcaff */
[----:B------:R-:W-:Y:S01]  /*11e0*/  IMAD R6, R155, -0x24, R6 ;  /* 0xffffffdc9b067824 */ /* 0x000fe200078e0206 */
[----:B------:R-:W-:Y:S01]  /*11f0*/  LEA.HI.SX32 R25, R67, R70, 0x19 ;  /* 0x0000004643197211 */ /* 0x000fe200078fcaff */
[----:B------:R-:W-:Y:S01]  /*1200*/  IMAD R12, R149, -0x24, R12 ;  /* 0xffffffdc950c7824 */ /* 0x000fe200078e020c */
[----:B------:R-:W-:Y:S01]  /*1210*/  SHF.R.U32.HI R68, RZ, 0x1f, R7 ;  /* 0x0000001fff447819 */ /* 0x000fe20000011607 */
[----:B------:R-:W-:Y:S01]  /*1220*/  IMAD R17, R92, -0x1b3, R17 ;  /* 0xfffffe4d5c117824 */ /* 0x000fe200078e0211 */
[----:B------:R-:W-:Y:S01]  /*1230*/  SHF.R.U32.HI R70, RZ, 0x1f, R81 ;  /* 0x0000001fff467819 */ /* 0x000fe20000011651 */
[----:B------:R-:W-:Y:S01]  /*1240*/  IMAD R18, R143, -0x24, R18 ;  /* 0xffffffdc8f127824 */ /* 0x000fe200078e0212 */
[----:B------:R-:W-:Y:S01]  /*1250*/  LEA.HI.SX32 R78, R9, R78, 0x1d ;  /* 0x0000004e094e7211 */ /* 0x000fe200078feaff */
[----:B------:R-:W-:Y:S01]  /*1260*/  IMAD R21, R62, -0x1b3, R21 ;  /* 0xfffffe4d3e157824 */ /* 0x000fe200078e0215 */
[----:B------:R-:W-:Y:S01]  /*1270*/  IADD3 R9, R3, 0x80a, RZ ;  /* 0x0000080a03097810 */ /* 0x000fe20007ffe0ff */
[----:B------:R-:W-:Y:S01]  /*1280*/  IMAD R27, R27, -0x1b3, R26 ;  /* 0xfffffe4d1b1b7824 */ /* 0x000fe200078e021a */
[----:B------:R-:W-:Y:S01]  /*1290*/  LEA.HI.SX32 R79, R7, R68, 0x1d ;  /* 0x00000044074f7211 */ /* 0x000fe200078feaff */
[----:B------:R-:W-:Y:S01]  /*12a0*/  IMAD R26, R99, -0x24, R41 ;  /* 0xffffffdc631a7824 */ /* 0x000fe200078e0229 */
[----:B------:R-:W-:Y:S01]  /*12b0*/  LEA.HI.SX32 R81, R81, R70, 0x1d ;  /* 0x0000004651517211 */ /* 0x000fe200078feaff */
[----:B------:R-:W-:Y:S01]  /*12c0*/  IMAD.HI R70, R103, 0x38e38e39, RZ ;  /* 0x38e38e3967467827 */ /* 0x000fe200078e02ff */
[----:B------:R-:W-:Y:S01]  /*12d0*/  IADD3 R7, R3, 0x86c, RZ ;  /* 0x0000086c03077810 */ /* 0x000fe20007ffe0ff */
[----:B------:R-:W-:Y:S01]  /*12e0*/  HFMA2.MMA R99, -RZ, RZ, 0, 0 ;  /* 0x00000000ff637435 */ /* 0x000fe200000001ff */
[----:B------:R-:W-:Y:S01]  /*12f0*/  SHF.R.U32.HI R74, RZ, 0x1f, R5 ;  /* 0x0000001fff4a7819 */ /* 0x000fe20000011605 */
[----:B------:R-:W-:Y:S01]  /*1300*/  IMAD.HI R9, R9, 0x38e38e39, RZ ;  /* 0x38e38e3909097827 */ /* 0x000fe200078e02ff */
[----:B------:R-:W-:Y:S01]  /*1310*/  IADD3 R55, R3, 0x1, RZ ;  /* 0x0000000103377810 */ /* 0x000fe20007ffe0ff */
[----:B------:R-:W-:Y:S01]  /*1320*/  HFMA2.MMA R155, -RZ, RZ, 0, 0 ;  /* 0x00000000ff9b7435 */ /* 0x000fe200000001ff */
[----:B------:R-:W-:Y:S01]  /*1330*/  LEA.HI.SX32 R74, R5, R74, 0x1d ;  /* 0x0000004a054a7211 */ /* 0x000fe200078feaff */
[----:B------:R-:W-:Y:S01]  /*1340*/  IMAD.HI R7, R7, 0x38e38e39, RZ ;  /* 0x38e38e3907077827 */ /* 0x000fe200078e02ff */
[----:B------:R-:W-:Y:S01]  /*1350*/  IADD3 R67, R3, 0x7a8, RZ ;  /* 0x000007a803437810 */ /* 0x000fe20007ffe0ff */
[----:B------:R-:W-:Y:S01]  /*1360*/  CS2R R148, SRZ ;  /* 0x0000000000947805 */ /* 0x000fe2000001ff00 */
[----:B------:R-:W-:Y:S01]  /*1370*/  SHF.R.U32.HI R5, RZ, 0x1f, R70 ;  /* 0x0000001fff057819 */ /* 0x000fe20000011646 */
[----:B------:R-:W-:Y:S01]  /*1380*/  IMAD.HI R54, R55, -0x72c234f7, R54 ;  /* 0x8d3dcb0937367827 */ /* 0x000fe200078e0236 */
[----:B------:R-:W-:Y:S01]  /*1390*/  SHF.R.U32.HI R72, RZ, 0x1f, R9 ;  /* 0x0000001fff487819 */ /* 0x000fe20000011609 */
[----:B------:R-:W-:Y:S01]  /*13a0*/  CS2R R146, SRZ ;  /* 0x0000000000927805 */ /* 0x000fe2000001ff00 */
[----:B------:R-:W-:Y:S01]  /*13b0*/  LEA.HI.SX32 R70, R70, R5, 0x1d ;  /* 0x0000000546467211 */ /* 0x000fe200078feaff */
[----:B------:R-:W-:Y:S01]  /*13c0*/  IMAD.HI R67, R67, 0x38e38e39, RZ ;  /* 0x38e38e3943437827 */ /* 0x000fe200078e02ff */
[----:B------:R-:W-:-:S02]  /*13d0*/  SHF.R.U32.HI R68, RZ, 0x1f, R7 ;  /* 0x0000001fff447819 */ /* 0x000fc40000011607 */
[----:B------:R-:W-:Y:S01]  /*13e0*/  SHF.R.U32.HI R5, RZ, 0x1f, R48 ;  /* 0x0000001fff057819 */ /* 0x000fe20000011630 */
[----:B------:R-:W-:Y:S01]  /*13f0*/  IMAD R8, R153, -0x24, R8 ;  /* 0xffffffdc99087824 */ /* 0x000fe200078e0208 */
[----:B------:R-:W-:Y:S01]  /*1400*/  LEA.HI.SX32 R72, R9, R72, 0x1d ;  /* 0x0000004809487211 */ /* 0x000fe200078feaff */
[----:B------:R-:W-:Y:S01]  /*1410*/  IMAD R2, R157, -0x24, R2 ;  /* 0xffffffdc9d027824 */ /* 0x000fe200078e0202 */
[----:B------:R-:W-:Y:S01]  /*1420*/  SHF.R.U32.HI R9, RZ, 0x1f, R106 ;  /* 0x0000001fff097819 */ /* 0x000fe2000001166a */
        /* <DEDUP_REMOVED lines=10> */
[C---:B------:R-:W-:Y:S01]  /*14d0*/  IMAD R9, R20.reuse, -0x24, R3 ;  /* 0xffffffdc14097824 */ /* 0x040fe200078e0203 */
[----:B------:R-:W-:Y:S01]  /*14e0*/  SHF.R.U32.HI R106, RZ, 0x1f, R135 ;  /* 0x0000001fff6a7819 */ /* 0x000fe20000011687 */
[----:B------:R-:W-:Y:S01]  /*14f0*/  IMAD R92, R105, -0x24, R37 ;  /* 0xffffffdc695c7824 */ /* 0x000fe200078e0225 */
[----:B------:R-:W-:Y:S01]  /*1500*/  LEA.HI.SX32 R76, R67, R76, 0x1d ;  /* 0x0000004c434c7211 */ /* 0x000fe200078feaff */
[----:B------:R-:W-:Y:S01]  /*1510*/  IMAD R20, R20, 0x480, R9 ;  /* 0x0000048014147824 */ /* 0x000fe200078e0209 */
[----:B------:R-:W-:Y:S01]  /*1520*/  LEA.HI.SX32 R54, R54, R5, 0x1c ;  /* 0x0000000536367211 */ /* 0x000fe200078fe2ff */
[----:B------:R-:W-:Y:S01]  /*1530*/  IMAD R5, R161, -0x1b3, R104 ;  /* 0xfffffe4da1057824 */ /* 0x000fe200078e0268 */
[----:B------:R-:W-:Y:S01]  /*1540*/  IADD3 R67, R3, 0x8ce, RZ ;  /* 0x000008ce03437810 */ /* 0x000fe20007ffe0ff */
[----:B------:R-:W-:Y:S01]  /*1550*/  IMAD R9, R100, -0x1b3, R63 ;  /* 0xfffffe4d64097824 */ /* 0x000fe200078e023f */
[----:B------:R-:W-:Y:S01]  /*1560*/  LEA.HI.SX32 R135, R135, R106, 0x1c ;  /* 0x0000006a87877211 */ /* 0x000fe200078fe2ff */
[----:B------:R-:W-:Y:S01]  /*1570*/  IMAD R63, R0, -0x31, R3 ;  /* 0xffffffcf003f7824 */ /* 0x000fe200078e0203 */
[----:B------:R-:W-:Y:S01]  /*1580*/  SHF.R.U32.HI R104, RZ, 0x1f, R113 ;  /* 0x0000001fff687819 */ /* 0x000fe20000011671 */
[----:B------:R-:W-:Y:S01]  /*1590*/  IMAD.HI R67, R67, 0x38e38e39, RZ ;  /* 0x38e38e3943437827 */ /* 0x000fe200078e02ff */
[----:B------:R-:W-:Y:S01]  /*15a0*/  SHF.R.U32.HI R106, RZ, 0x1f, R109 ;  /* 0x0000001fff6a7819 */ /* 0x000fe2000001166d */
[----:B------:R-:W-:Y:S01]  /*15b0*/  HFMA2.MMA R157, -RZ, RZ, 0, 0 ;  /* 0x00000000ff9d7435 */ /* 0x000fe200000001ff */
        /* <DEDUP_REMOVED lines=24> */
[----:B0-----:R-:W-:Y:S01]  /*1740*/  SHF.R.S32.HI R29, RZ, 0x3, R90 ;  /* 0x00000003ff1d7819 */ /* 0x001fe2000001145a */
[----:B------:R-:W-:Y:S01]  /*1750*/  IMAD R123, R123, -0x1d, R43 ;  /* 0xffffffe37b7b7824 */ /* 0x000fe200078e022b */
[----:B------:R-:W-:Y:S01]  /*1760*/  LEA.HI.SX32 R137, R137, R108, 0x1c ;  /* 0x0000006c89897211 */ /* 0x000fe200078fe2ff */
[----:B------:R-:W-:Y:S01]  /*1770*/  CS2R R152, SRZ ;  /* 0x0000000000987805 */ /* 0x000fe2000001ff00 */
[----:B------:R-:W-:Y:S01]  /*1780*/  SHF.R.U32.HI R108, RZ, 0x1f, R111 ;  /* 0x0000001fff6c7819 */ /* 0x000fe2000001166f */
[----:B------:R-:W-:Y:S01]  /*1790*/  IMAD R61, R29, 0x12000, R16 ;  /* 0x000120001d3d7824 */ /* 0x000fe200078e0210 */
[----:B------:R-:W-:Y:S01]  /*17a0*/  LEA.HI.SX32 R129, R129, R104, 0x1c ;  /* 0x0000006881817211 */ /* 0x000fe200078fe2ff */
[----:B------:R-:W-:Y:S01]  /*17b0*/  HFMA2.MMA R16, -RZ, RZ, 0, 0 ;  /* 0x00000000ff107435 */ /* 0x000fe200000001ff */
[----:B------:R-:W-:Y:S01]  /*17c0*/  SHF.R.U32.HI R104, RZ, 0x1f, R133 ;  /* 0x0000001fff687819 */ /* 0x000fe20000011685 */
[----:B------:R-:W-:Y:S01]  /*17d0*/  IMAD R53, R29, 0x12000, R14 ;  /* 0x000120001d357824 */ /* 0x000fe200078e020e */
[----:B------:R-:W-:Y:S01]  /*17e0*/  SHF.R.U32.HI R106, RZ, 0x1f, R127 ;  /* 0x0000001fff6a7819 */ /* 0x000fe2000001167f */
[----:B------:R-:W-:Y:S01]  /*17f0*/  IMAD R137, R137, -0x1d, R57 ;  /* 0xffffffe389897824 */ /* 0x000fe200078e0239 */
[----:B------:R-:W-:Y:S01]  /*1800*/  LEA.HI.SX32 R111, R111, R108, 0x1c ;  /* 0x0000006c6f6f7211 */ /* 0x000fe200078fe2ff */
[----:B------:R-:W-:Y:S01]  /*1810*/  IMAD R57, R54, -0x1d, R55 ;  /* 0xffffffe336397824 */ /* 0x000fe200078e0237 */
[----:B------:R-:W-:Y:S01]  /*1820*/  SHF.R.U32.HI R102, RZ, 0x1f, R121 ;  /* 0x0000001fff667819 */ /* 0x000fe20000011679 */
[----:B------:R-:W-:Y:S01]  /*1830*/  IMAD R54, R91, -0x24, R35 ;  /* 0xffffffdc5b367824 */ /* 0x000fe200078e0223 */
[----:B------:R-:W-:Y:S01]  /*1840*/  SHF.R.U32.HI R108, RZ, 0x1f, R119 ;  /* 0x0000001fff6c7819 */ /* 0x000fe20000011677 */
[----:B------:R-:W-:Y:S01]  /*1850*/  IMAD R100, R29, 0x12000, R6 ;  /* 0x000120001d647824 */ /* 0x000fe200078e0206 */
[----:B------:R-:W-:Y:S01]  /*1860*/  LEA.HI.SX32 R133, R133, R104, 0x1c ;  /* 0x0000006885857211 */ /* 0x000fe200078fe2ff */
[----:B------:R-:W-:Y:S01]  /*1870*/  IMAD R91, R29, 0x12000, R12 ;  /* 0x000120001d5b7824 */ /* 0x000fe200078e020c */
[----:B------:R-:W-:Y:S01]  /*1880*/  MOV R14, RZ ;  /* 0x000000ff000e7202 */ /* 0x000fe20000000f00 */
[----:B------:R-:W-:Y:S01]  /*1890*/  HFMA2.MMA R12, -RZ, RZ, 0, 0 ;  /* 0x00000000ff0c7435 */ /* 0x000fe200000001ff */
[----:B------:R-:W-:Y:S01]  /*18a0*/  LEA.HI.SX32 R127, R127, R106, 0x1c ;  /* 0x0000006a7f7f7211 */ /* 0x000fe200078fe2ff */
[--C-:B------:R-:W-:Y:S01]  /*18b0*/  IMAD R133, R133, -0x1d, R39.reuse ;  /* 0xffffffe385857824 */ /* 0x100fe200078e0227 */
[----:B------:R-:W-:Y:S01]  /*18c0*/  LEA.HI.SX32 R121, R121, R102, 0x1c ;  /* 0x0000006679797211 */ /* 0x000fe200078fe2ff */
[----:B------:R-:W-:Y:S01]  /*18d0*/  IMAD R106, R29, 0x12000, R18 ;  /* 0x000120001d6a7824 */ /* 0x000fe200078e0212 */
[----:B------:R-:W-:Y:S01]  /*18e0*/  LEA.HI.SX32 R119, R119, R108, 0x1c ;  /* 0x0000006c77777211 */ /* 0x000fe200078fe2ff */
[----:B------:R-:W-:Y:S01]  /*18f0*/  IMAD R108, R101, -0x24, R39 ;  /* 0xffffffdc656c7824 */ /* 0x000fe200078e0227 */
[----:B------:R-:W-:Y:S01]  /*1900*/  SHF.R.U32.HI R102, RZ, 0x1f, R125 ;  /* 0x0000001fff667819 */ /* 0x000fe2000001167d */
[----:B------:R-:W-:Y:S01]  /*1910*/  IMAD.HI R39, R15, -0x72c234f7, R14 ;  /* 0x8d3dcb090f277827 */ /* 0x000fe200078e020e */
[----:B------:R-:W-:Y:S01]  /*1920*/  MOV R62, RZ ;  /* 0x000000ff003e7202 */ /* 0x000fe20000000f00 */
[----:B------:R-:W-:Y:S01]  /*1930*/  HFMA2.MMA R15, -RZ, RZ, 0, 1.6689300537109375e-06 ;  /* 0x0000001cff0f7435 */ /* 0x000fe200000001ff */
[----:B------:R-:W-:Y:S01]  /*1940*/  LEA.HI.SX32 R125, R125, R102, 0x1c ;  /* 0x000000667d7d7211 */ /* 0x000fe200078fe2ff */
[----:B------:R-:W-:Y:S01]  /*1950*/  IMAD R127, R127, -0x1d, R41 ;  /* 0xffffffe37f7f7824 */ /* 0x000fe200078e0229 */
[----:B------:R-:W-:Y:S01]  /*1960*/  MOV R6, RZ ;  /* 0x000000ff00067202 */ /* 0x000fe20000000f00 */
[----:B------:R-:W-:Y:S01]  /*1970*/  IMAD.HI R41, R17, -0x72c234f7, R16 ;  /* 0x8d3dcb0911297827 */ /* 0x000fe200078e0210 */
[----:B------:R-:W-:Y:S01]  /*1980*/  SHF.R.U32.HI R102, RZ, 0x1f, R131 ;  /* 0x0000001fff667819 */ /* 0x000fe20000011683 */
[----:B------:R-:W-:Y:S01]  /*1990*/  CS2R R150, SRZ ;  /* 0x0000000000967805 */ /* 0x000fe2000001ff00 */
[----:B------:R-:W-:Y:S01]  /*19a0*/  LOP3.LUT R16, R90, 0x1, RZ, 0xc0, !PT ;  /* 0x000000015a107812 */ /* 0x000fe200078ec0ff */
[----:B------:R-:W-:Y:S01]  /*19b0*/  IMAD R17, R60, -0x1d, R3 ;  /* 0xffffffe33c117824 */ /* 0x000fe200078e0203 */
[----:B------:R-:W-:Y:S01]  /*19c0*/  MOV R18, RZ ;  /* 0x000000ff00127202 */ /* 0x000fe20000000f00 */
[----:B------:R-:W-:Y:S01]  /*19d0*/  IMAD.HI R62, R63, -0x6db6db6d, R62 ;  /* 0x924924933f3e7827 */ /* 0x000fe200078e023e */
[----:B------:R-:W-:-:S02]  /*19e0*/  LEA.HI.SX32 R131, R131, R102, 0x1c ;  /* 0x0000006683837211 */ /* 0x000fc400078fe2ff */
[----:B------:R-:W-:Y:S01]  /*19f0*/  SHF.R.U32.HI R110, RZ, 0x1f, R139 ;  /* 0x0000001fff6e7819 */ /* 0x000fe2000001168b */
[----:B------:R-:W-:Y:S01]  /*1a00*/  IMAD R111, R111, -0x1d, R31 ;  /* 0xffffffe36f6f7824 */ /* 0x000fe200078e021f */
[----:B------:R-:W-:Y:S01]  /*1a10*/  LOP3.LUT R90, R90, 0x6, RZ, 0xc0, !PT ;  /* 0x000000065a5a7812 */ /* 0x000fe200078ec0ff */
[----:B------:R-:W-:Y:S01]  /*1a20*/  IMAD R63, R29, 0x12000, R8 ;  /* 0x000120001d3f7824 */ /* 0x000fe200078e0208 */
[----:B------:R-:W-:Y:S01]  /*1a30*/  HFMA2.MMA R8, -RZ, RZ, 0, 0 ;  /* 0x00000000ff087435 */ /* 0x000fe200000001ff */
[----:B------:R-:W-:Y:S01]  /*1a40*/  IMAD.HI R31, R7, -0x72c234f7, R6 ;  /* 0x8d3dcb09071f7827 */ /* 0x000fe200078e0206 */
[----:B------:R-:W-:Y:S02]  /*1a50*/  LEA.HI.SX32 R139, R139, R110, 0x1c ;  /* 0x0000006e8b8b7211 */ /* 0x000fe400078fe2ff */
[----:B------:R-:W-:Y:S01]  /*1a60*/  SHF.R.U32.HI R143, RZ, 0x1f, R50 ;  /* 0x0000001fff8f7819 */ /* 0x000fe20000011632 */
[C---:B------:R-:W-:Y:S01]  /*1a70*/  IMAD R51, R29.reuse, 0x12000, R2 ;  /* 0x000120001d337824 */ /* 0x040fe200078e0202 */
[----:B------:R-:W-:Y:S01]  /*1a80*/  SHF.R.U32.HI R141, RZ, 0x1f, R46 ;  /* 0x0000001fff8d7819 */ /* 0x000fe2000001162e */
[C---:B------:R-:W-:Y:S01]  /*1a90*/  IMAD R95, R29.reuse, 0x12000, R10 ;  /* 0x000120001d5f7824 */ /* 0x040fe200078e020a */
[----:B------:R-:W-:Y:S01]  /*1aa0*/  MOV R10, RZ ;  /* 0x000000ff000a7202 */ /* 0x000fe20000000f00 */
[----:B------:R-:W-:Y:S01]  /*1ab0*/  IMAD R7, R16, 0x1c, R17 ;  /* 0x0000001c10077824 */ /* 0x000fe200078e0211 */
[----:B------:R-:W-:Y:S01]  /*1ac0*/  LEA.HI.SX32 R50, R50, R143, 0x1c ;  /* 0x0000008f32327211 */ /* 0x000fe200078fe2ff */
[C---:B------:R-:W-:Y:S01]  /*1ad0*/  IMAD R2, R29.reuse, 0x12000, R20 ;  /* 0x000120001d027824 */ /* 0x040fe200078e0214 */
[----:B------:R-:W-:Y:S01]  /*1ae0*/  HFMA2.MMA R20, -RZ, RZ, 0, 0 ;  /* 0x00000000ff147435 */ /* 0x000fe200000001ff */
[----:B------:R-:W-:Y:S01]  /*1af0*/  IMAD R98, R29, 0x12000, R24 ;  /* 0x000120001d627824 */ /* 0x000fe200078e0218 */
[----:B------:R-:W-:Y:S01]  /*1b00*/  ISETP.GE.AND P4, PT, R7, 0x1, PT ;  /* 0x000000010700780c */ /* 0x000fe20003f86270 */
[----:B------:R-:W-:Y:S01]  /*1b10*/  IMAD.HI R43, R19, -0x72c234f7, R18 ;  /* 0x8d3dcb09132b7827 */ /* 0x000fe200078e0212 */
[----:B------:R-:W-:Y:S01]  /*1b20*/  HFMA2.MMA R24, -RZ, RZ, 0, 0 ;  /* 0x00000000ff187435 */ /* 0x000fe200000001ff */
[----:B------:R-:W-:Y:S01]  /*1b30*/  SHF.R.U32.HI R145, RZ, 0x1f, R52 ;  /* 0x0000001fff917819 */ /* 0x000fe20000011634 */
[----:B------:R-:W-:Y:S01]  /*1b40*/  CS2R R142, SRZ ;  /* 0x00000000008e7805 */ /* 0x000fe2000001ff00 */
[----:B------:R-:W-:Y:S01]  /*1b50*/  IMAD R104, R29, 0x12000, R92 ;  /* 0x000120001d687824 */ /* 0x000fe200078e025c */
[----:B------:R-:W-:Y:S01]  /*1b60*/  HFMA2.MMA R92, -RZ, RZ, 0, 0 ;  /* 0x00000000ff5c7435 */ /* 0x000fe200000001ff */
[----:B------:R-:W-:Y:S01]  /*1b70*/  IMAD R18, R16, R15, -0x39 ;  /* 0xffffffc710127424 */ /* 0x000fe200078e020f */
[----:B------:R-:W-:Y:S01]  /*1b80*/  LEA.HI.SX32 R46, R46, R141, 0x1c ;  /* 0x0000008d2e2e7211 */ /* 0x000fe200078fe2ff */
[----:B------:R-:W-:Y:S01]  /*1b90*/  IMAD R131, R131, -0x1d, R37 ;  /* 0xffffffe383837824 */ /* 0x000fe200078e0225 */
[----:B------:R-:W-:Y:S01]  /*1ba0*/  LEA.HI.SX32 R52, R52, R145, 0x1c ;  /* 0x0000009134347211 */ /* 0x000fe200078fe2ff */
[----:B------:R-:W-:Y:S01]  /*1bb0*/  IMAD R119, R119, -0x1d, R45 ;  /* 0xffffffe377777824 */ /* 0x000fe200078e022d */
[----:B------:R-:W-:Y:S01]  /*1bc0*/  CS2R R144, SRZ ;  /* 0x0000000000907805 */ /* 0x000fe2000001ff00 */
[----:B------:R-:W-:Y:S01]  /*1bd0*/  IMAD R121, R121, -0x1d, R33 ;  /* 0xffffffe379797824 */ /* 0x000fe200078e0221 */
[----:B------:R-:W-:Y:S01]  /*1be0*/  MOV R105, RZ ;  /* 0x000000ff00697202 */ /* 0x000fe20000000f00 */
[----:B------:R-:W-:Y:S01]  /*1bf0*/  IMAD.HI R37, R13, -0x72c234f7, R12 ;  /* 0x8d3dcb090d257827 */ /* 0x000fe200078e020c */
[----:B------:R-:W-:-:S03]  /*1c00*/  CS2R R140, SRZ ;  /* 0x00000000008c7805 */ /* 0x000fc6000001ff00 */
[----:B------:R-:W-:Y:S01]  /*1c10*/  IMAD R45, R29, 0x12000, R26 ;  /* 0x000120001d2d7824 */ /* 0x000fe200078e021a */
[----:B------:R-:W-:Y:S01]  /*1c20*/  MOV R26, RZ ;  /* 0x000000ff001a7202 */ /* 0x000fe20000000f00 */
[----:B------:R-:W-:-:S04]  /*1c30*/  IMAD.HI R33, R11, -0x72c234f7, R10 ;  /* 0x8d3dcb090b217827 */ /* 0x000fc800078e020a */
[----:B------:R-:W-:Y:S02]  /*1c40*/  IMAD R7, R85, 0x480, R98 ;  /* 0x0000048055077824 */ /* 0x000fe400078e0262 */
[----:B------:R-:W-:Y:S02]  /*1c50*/  IMAD R13, R75, 0x480, R106 ;  /* 0x000004804b0d7824 */ /* 0x000fe400078e026a */
[----:B------:R-:W-:Y:S02]  /*1c60*/  IMAD R11, R80, 0x480, R61 ;  /* 0x00000480500b7824 */ /* 0x000fe400078e023d */
[C---:B------:R-:W-:Y:S02]  /*1c70*/  IMAD R98, R16.reuse, 0x1c, R115 ;  /* 0x0000001c10627824 */ /* 0x040fe400078e0273 */
[----:B------:R-:W-:Y:S01]  /*1c80*/  IMAD R75, R16, 0x1c, R127 ;  /* 0x0000001c104b7824 */ /* 0x000fe200078e027f */
[----:B------:R-:W-:Y:S01]  /*1c90*/  IADD3 R127, R18, R127, RZ ;  /* 0x0000007f127f7210 */ /* 0x000fe20007ffe0ff */
[----:B------:R-:W-:Y:S01]  /*1ca0*/  IMAD R102, R29, 0x12000, R54 ;  /* 0x000120001d667824 */ /* 0x000fe200078e0236 */
[----:B------:R-:W-:Y:S01]  /*1cb0*/  HFMA2.MMA R54, -RZ, RZ, 0, 0 ;  /* 0x00000000ff367435 */ /* 0x000fe200000001ff */
[----:B------:R-:W-:Y:S01]  /*1cc0*/  IMAD R61, R16, 0x1c, R123 ;  /* 0x0000001c103d7824 */ /* 0x000fe200078e027b */
[----:B------:R-:W-:Y:S01]  /*1cd0*/  IADD3 R123, R18, R123, RZ ;  /* 0x0000007b127b7210 */ /* 0x000fe20007ffe0ff */
[----:B------:R-:W-:Y:S01]  /*1ce0*/  IMAD R129, R129, -0x1d, R35 ;  /* 0xffffffe381817824 */ /* 0x000fe200078e0223 */
[----:B------:R-:W-:Y:S01]  /*1cf0*/  ISETP.GE.AND P0, PT, R98, 0x1, PT ;  /* 0x000000016200780c */ /* 0x000fe20003f06270 */
[----:B------:R-:W-:-:S04]  /*1d00*/  IMAD.HI R35, R9, -0x72c234f7, R8 ;  /* 0x8d3dcb0909237827 */ /* 0x000fc800078e0208 */
[----:B------:R-:W-:Y:S02]  /*1d10*/  IMAD R125, R125, -0x1d, R47 ;  /* 0xffffffe37d7d7824 */ /* 0x000fe400078e022f */
[C---:B------:R-:W-:Y:S02]  /*1d20*/  IMAD R108, R29.reuse, 0x12000, R108 ;  /* 0x000120001d6c7824 */ /* 0x040fe400078e026c */
[----:B------:R-:W-:Y:S01]  /*1d30*/  IMAD R110, R29, 0x12000, R4 ;  /* 0x000120001d6e7824 */ /* 0x000fe200078e0204 */
[----:B------:R-:W-:Y:S01]  /*1d40*/  MOV R4, RZ ;  /* 0x000000ff00047202 */ /* 0x000fe20000000f00 */
[----:B------:R-:W-:-:S04]  /*1d50*/  IMAD.HI R47, R21, -0x72c234f7, R20 ;  /* 0x8d3dcb09152f7827 */ /* 0x000fc800078e0214 */
[----:B------:R-:W-:Y:S01]  /*1d60*/  IMAD.HI R27, R27, -0x72c234f7, R26 ;  /* 0x8d3dcb091b1b7827 */ /* 0x000fe200078e021a */
[----:B------:R-:W-:Y:S02]  /*1d70*/  IADD3 R26, R18, R115, RZ ;  /* 0x00000073121a7210 */ /* 0x000fe40007ffe0ff */
[----:B------:R-:W-:Y:S01]  /*1d80*/  CS2R R114, SRZ ;  /* 0x0000000000727805 */ /* 0x000fe2000001ff00 */
[----:B------:R-:W-:Y:S02]  /*1d90*/  IMAD R94, R29, 0x12000, R94 ;  /* 0x000120001d5e7824 */ /* 0x000fe400078e025e */
[----:B------:R-:W-:Y:S02]  /*1da0*/  IMAD R21, R72, 0x480, R95 ;  /* 0x0000048048157824 */ /* 0x000fe400078e025f */
[----:B------:R-:W-:Y:S01]  /*1db0*/  IMAD R98, R34, 0xc40, R127 ;  /* 0x00000c4022627824 */ /* 0x000fe200078e027f */
[----:B------:R-:W-:Y:S01]  /*1dc0*/  SHF.R.U32.HI R34, RZ, 0x1f, R31 ;  /* 0x0000001fff227819 */ /* 0x000fe2000001161f */
[----:B------:R-:W-:Y:S01]  /*1dd0*/  IMAD.HI R92, R93, -0x72c234f7, R92 ;  /* 0x8d3dcb095d5c7827 */ /* 0x000fe200078e025c */
[----:B------:R-:W-:-:S03]  /*1de0*/  CS2R R126, SRZ ;  /* 0x00000000007e7805 */ /* 0x000fc6000001ff00 */
[----:B------:R-:W-:Y:S01]  /*1df0*/  IMAD R72, R28, 0xc40, R123 ;  /* 0x00000c401c487824 */ /* 0x000fe200078e027b */
[----:B------:R-:W-:Y:S01]  /*1e00*/  SHF.R.U32.HI R28, RZ, 0x1f, R35 ;  /* 0x0000001fff1c7819 */ /* 0x000fe20000011623 */
[----:B------:R-:W-:Y:S01]  /*1e10*/  IMAD R55, R107, -0x1b3, R49 ;  /* 0xfffffe4d6b377824 */ /* 0x000fe200078e0231 */
[----:B------:R-:W-:Y:S01]  /*1e20*/  CS2R R122, SRZ ;  /* 0x00000000007a7805 */ /* 0x000fe2000001ff00 */
[----:B------:R-:W-:Y:S01]  /*1e30*/  IMAD R139, R139, -0x1d, R59 ;  /* 0xffffffe38b8b7824 */ /* 0x000fe200078e023b */
[----:B------:R-:W-:Y:S01]  /*1e40*/  CS2R R106, SRZ ;  /* 0x00000000006a7805 */ /* 0x000fe2000001ff00 */
[----:B------:R-:W-:Y:S02]  /*1e50*/  IMAD R14, R73, 0x480, R108 ;  /* 0x00000480490e7824 */ /* 0x000fe400078e026c */
[C---:B------:R-:W-:Y:S02]  /*1e60*/  IMAD R96, R29.reuse, 0x12000, R96 ;  /* 0x000120001d607824 */ /* 0x040fe400078e0260 */
[----:B------:R-:W-:Y:S01]  /*1e70*/  IMAD R49, R29, 0x12000, R22 ;  /* 0x000120001d317824 */ /* 0x000fe200078e0216 */
[----:B------:R-:W-:Y:S01]  /*1e80*/  MOV R22, RZ ;  /* 0x000000ff00167202 */ /* 0x000fe20000000f00 */
[----:B------:R-:W-:Y:S01]  /*1e90*/  IMAD R8, R84, 0x480, R45 ;  /* 0x0000048054087824 */ /* 0x000fe200078e022d */
[----:B------:R-:W-:Y:S01]  /*1ea0*/  IADD3 R84, R135, R18, RZ ;  /* 0x0000001287547210 */ /* 0x000fe20007ffe0ff */
[----:B------:R-:W-:Y:S01]  /*1eb0*/  IMAD R73, R16, 0x1c, R133 ;  /* 0x0000001c10497824 */ /* 0x000fe200078e0285 */
[----:B------:R-:W-:Y:S01]  /*1ec0*/  IADD3 R133, R18, R133, RZ ;  /* 0x0000008512857210 */ /* 0x000fe20007ffe0ff */
[----:B------:R-:W-:-:S02]  /*1ed0*/  IMAD R19, R76, 0x480, R94 ;  /* 0x000004804c137824 */ /* 0x000fc400078e025e */
[----:B------:R-:W-:Y:S01]  /*1ee0*/  IMAD R20, R74, 0x480, R95 ;  /* 0x000004804a147824 */ /* 0x000fe200078e025f */
[----:B------:R-:W-:Y:S01]  /*1ef0*/  LEA.HI.SX32 R74, R31, R34, 0x1c ;  /* 0x000000221f4a7211 */ /* 0x000fe200078fe2ff */
[----:B------:R-:W-:Y:S01]  /*1f00*/  IMAD.HI R29, R5, -0x72c234f7, R4 ;  /* 0x8d3dcb09051d7827 */ /* 0x000fe200078e0204 */
[----:B------:R-:W-:Y:S02]  /*1f10*/  LEA.HI.SX32 R34, R35, R28, 0x1c ;  /* 0x0000001c23227211 */ /* 0x000fe400078fe2ff */
[----:B------:R-:W-:Y:S01]  /*1f20*/  SHF.R.U32.HI R28, RZ, 0x1f, R33 ;  /* 0x0000001fff1c7819 */ /* 0x000fe20000011621 */
[----:B------:R-:W-:Y:S01]  /*1f30*/  IMAD R45, R16, 0x1c, R119 ;  /* 0x0000001c102d7824 */ /* 0x000fe200078e0277 */
[----:B------:R-:W-:Y:S01]  /*1f40*/  IADD3 R119, R18, R119, RZ ;  /* 0x0000007712777210 */ /* 0x000fe20007ffe0ff */
[----:B------:R-:W-:Y:S01]  /*1f50*/  IMAD R76, R65, 0xc40, R26 ;  /* 0x00000c40414c7824 */ /* 0x000fe200078e021a */
[----:B------:R-:W-:Y:S01]  /*1f60*/  SHF.R.U32.HI R65, RZ, 0x1f, R92 ;  /* 0x0000001fff417819 */ /* 0x000fe2000001165c */
[----:B------:R-:W-:-:S03]  /*1f70*/  IMAD.HI R54, R55, -0x72c234f7, R54 ;  /* 0x8d3dcb0937367827 */ /* 0x000fc600078e0236 */
[----:B------:R-:W-:Y:S01]  /*1f80*/  LEA.HI.SX32 R92, R92, R65, 0x1c ;  /* 0x000000415c5c7211 */ /* 0x000fe200078fe2ff */
[----:B------:R-:W-:Y:S01]  /*1f90*/  IMAD R4, R88, 0x480, R51 ;  /* 0x0000048058047824 */ /* 0x000fe200078e0233 */
[----:B------:R-:W-:Y:S01]  /*1fa0*/  IADD3 R88, R18, R131, RZ ;  /* 0x0000008312587210 */ /* 0x000fe20007ffe0ff */
[----:B------:R-:W-:Y:S01]  /*1fb0*/  IMAD R5, R87, 0x480, R100 ;  /* 0x0000048057057824 */ /* 0x000fe200078e0264 */
[----:B------:R-:W-:Y:S01]  /*1fc0*/  SHF.R.U32.HI R65, RZ, 0x1f, R54 ;  /* 0x0000001fff417819 */ /* 0x000fe20000011636 */
[----:B------:R-:W-:Y:S01]  /*1fd0*/  IMAD R6, R86, 0x480, R63 ;  /* 0x0000048056067824 */ /* 0x000fe200078e023f */
[----:B------:R-:W-:Y:S01]  /*1fe0*/  IADD3 R86, R18, R125, RZ ;  /* 0x0000007d12567210 */ /* 0x000fe20007ffe0ff */
[----:B------:R-:W-:Y:S01]  /*1ff0*/  IMAD R9, R83, 0x480, R102 ;  /* 0x0000048053097824 */ /* 0x000fe200078e0266 */
[----:B------:R-:W-:Y:S01]  /*2000*/  LEA.HI.SX32 R54, R54, R65, 0x1c ;  /* 0x0000004136367211 */ /* 0x000fe200078fe2ff */
[----:B------:R-:W-:Y:S01]  /*2010*/  IMAD R10, R82, 0x480, R53 ;  /* 0x00000480520a7824 */ /* 0x000fe200078e0235 */
[----:B------:R-:W-:Y:S01]  /*2020*/  CS2R R102, SRZ ;  /* 0x0000000000667805 */ /* 0x000fe2000001ff00 */
[----:B------:R-:W-:Y:S01]  /*2030*/  IMAD R83, R16, 0x1c, R137 ;  /* 0x0000001c10537824 */ /* 0x000fe200078e0289 */
[----:B------:R-:W-:Y:S01]  /*2040*/  IADD3 R137, R18, R137, RZ ;  /* 0x0000008912897210 */ /* 0x000fe20007ffe0ff */
        /* <DEDUP_REMOVED lines=17> */
[----:B------:R-:W-:Y:S01]  /*2160*/  ISETP.GE.AND P3, PT, R83, 0x1, PT ;  /* 0x000000015300780c */ /* 0x000fe20003f66270 */
[----:B------:R-:W-:Y:S01]  /*2170*/  IMAD R94, R36, 0xc40, R133 ;  /* 0x00000c40245e7824 */ /* 0x000fe200078e0285 */
[----:B------:R-:W-:Y:S01]  /*2180*/  LEA.HI.SX32 R36, R33, R28, 0x1c ;  /* 0x0000001c21247211 */ /* 0x000fe200078fe2ff */
[----:B------:R-:W-:Y:S01]  /*2190*/  IMAD.HI R59, R23, -0x72c234f7, R22 ;  /* 0x8d3dcb09173b7827 */ /* 0x000fe200078e0216 */
[----:B------:R-:W-:Y:S01]  /*21a0*/  SHF.R.U32.HI R28, RZ, 0x1f, R43 ;  /* 0x0000001fff1c7819 */ /* 0x000fe2000001162b */
[----:B------:R-:W-:Y:S01]  /*21b0*/  CS2R R132, SRZ ;  /* 0x0000000000847805 */ /* 0x000fe2000001ff00 */
[----:B------:R-:W-:Y:S01]  /*21c0*/  ISETP.GE.AND P1, PT, R97, 0x1, PT ;  /* 0x000000016100780c */ /* 0x000fe20003f26270 */
[----:B------:R-:W-:Y:S01]  /*21d0*/  IMAD.HI R89, R25, -0x72c234f7, R24 ;  /* 0x8d3dcb0919597827 */ /* 0x000fe200078e0218 */
[----:B------:R-:W-:-:S02]  /*21e0*/  LEA.HI.SX32 R65, R43, R28, 0x1c ;  /* 0x0000001c2b417211 */ /* 0x000fc400078fe2ff */
[----:B------:R-:W-:Y:S01]  /*21f0*/  SHF.R.U32.HI R28, RZ, 0x1f, R27 ;  /* 0x0000001fff1c7819 */ /* 0x000fe2000001161b */
[----:B------:R-:W-:Y:S01]  /*2200*/  IMAD R100, R32, 0xc40, R119 ;  /* 0x00000c4020647824 */ /* 0x000fe200078e0277 */
[----:B------:R-:W-:Y:S01]  /*2210*/  SHF.R.U32.HI R32, RZ, 0x1f, R29 ;  /* 0x0000001fff207819 */ /* 0x000fe2000001161d */
[----:B------:R-:W-:Y:S01]  /*2220*/  IMAD R23, R69, 0x480, R91 ;  /* 0x0000048045177824 */ /* 0x000fe200078e025b */
[----:B------:R-:W-:Y:S01]  /*2230*/  SHF.R.U32.HI R69, RZ, 0x1f, R62 ;  /* 0x0000001fff457819 */ /* 0x000fe2000001163e */
[----:B------:R-:W-:Y:S01]  /*2240*/  IMAD R25, R67, 0x480, R49 ;  /* 0x0000048043197824 */ /* 0x000fe200078e0231 */
[----:B------:R-:W-:Y:S01]  /*2250*/  SHF.R.U32.HI R67, RZ, 0x1, R90 ;  /* 0x00000001ff437819 */ /* 0x000fe2000001165a */
[----:B------:R-:W-:Y:S01]  /*2260*/  IMAD R15, R71, 0x480, R110 ;  /* 0x00000480470f7824 */ /* 0x000fe200078e026e */
[----:B------:R-:W-:Y:S01]  /*2270*/  LEA.HI.SX32 R26, R62, R69, 0x1e ;  /* 0x000000453e1a7211 */ /* 0x000fe200078ff2ff */
        /* <DEDUP_REMOVED lines=8> */
[C---:B------:R-:W-:Y:S01]  /*2300*/  IMAD R71, R16.reuse, 0x1c, R71 ;  /* 0x0000001c10477824 */ /* 0x040fe200078e0247 */
[----:B------:R-:W-:Y:S01]  /*2310*/  LEA.HI.SX32 R62, R41, R62, 0x1c ;  /* 0x0000003e293e7211 */ /* 0x000fe200078fe2ff */
[C---:B------:R-:W-:Y:S01]  /*2320*/  IMAD R77, R16.reuse, 0x1c, R135 ;  /* 0x0000001c104d7824 */ /* 0x040fe200078e0287 */
[----:B------:R-:W-:Y:S01]  /*2330*/  LEA.HI.SX32 R90, R59, R90, 0x1c ;  /* 0x0000005a3b5a7211 */ /* 0x000fe200078fe2ff */
[C---:B------:R-:W-:Y:S01]  /*2340*/  IMAD R80, R16.reuse, 0x1c, R125 ;  /* 0x0000001c10507824 */ /* 0x040fe200078e027d */
[----:B------:R-:W-:Y:S01]  /*2350*/  ISETP.GE.AND P2, PT, R93, 0x1, PT ;  /* 0x000000015d00780c */ /* 0x000fe20003f46270 */
[----:B------:R-:W-:Y:S01]  /*2360*/  IMAD R82, R16, 0x1c, R131 ;  /* 0x0000001c10527824 */ /* 0x000fe200078e0283 */
[----:B------:R-:W-:Y:S01]  /*2370*/  ISETP.GE.AND P6, PT, R77, 0x1, PT ;  /* 0x000000014d00780c */ /* 0x000fe20003fc6270 */
[----:B------:R-:W-:Y:S01]  /*2380*/  IMAD R24, R68, 0x480, R49 ;  /* 0x0000048044187824 */ /* 0x000fe200078e0231 */
[----:B------:R-:W-:Y:S01]  /*2390*/  ISETP.GE.AND P5, PT, R85, 0x1, PT ;  /* 0x000000015500780c */ /* 0x000fe20003fa6270 */
[C---:B------:R-:W-:Y:S01]  /*23a0*/  IMAD R31, R67.reuse, 0x310, R86 ;  /* 0x00000310431f7824 */ /* 0x040fe200078e0256 */
[----:B------:R-:W-:Y:S01]  /*23b0*/  MOV R93, RZ ;  /* 0x000000ff005d7202 */ /* 0x000fe20000000f00 */
[----:B------:R-:W-:Y:S01]  /*23c0*/  IMAD R16, R78, 0x480, R96 ;  /* 0x000004804e107824 */ /* 0x000fe200078e0260 */
[----:B------:R-:W-:Y:S01]  /*23d0*/  CS2R R112, SRZ ;  /* 0x0000000000707805 */ /* 0x000fe2000001ff00 */
[----:B------:R-:W-:Y:S01]  /*23e0*/  IMAD R58, R58, 0xc40, R137 ;  /* 0x00000c403a3a7824 */ /* 0x000fe200078e0289 */
[----:B------:R-:W-:Y:S01]  /*23f0*/  CS2R R118, SRZ ;  /* 0x0000000000767805 */ /* 0x000fe2000001ff00 */
[----:B------:R-:W-:Y:S01]  /*2400*/  IMAD R60, R67, 0xe, R60 ;  /* 0x0000000e433c7824 */ /* 0x000fe200078e023c */
[----:B------:R-:W-:Y:S01]  /*2410*/  CS2R R124, SRZ ;  /* 0x00000000007c7805 */ /* 0x000fe2000001ff00 */
[----:B------:R-:W-:Y:S01]  /*2420*/  IMAD R68, R56, 0xc40, R109 ;  /* 0x00000c4038447824 */ /* 0x000fe200078e026d */
[----:B------:R-:W-:Y:S01]  /*2430*/  P2R R56, PR, RZ, 0x20 ;  /* 0x00000020ff387803 */ /* 0x000fe20000000000 */
[----:B------:R-:W-:Y:S01]  /*2440*/  IMAD R17, R81, 0x480, R96 ;  /* 0x0000048051117824 */ /* 0x000fe200078e0260 */
[----:B------:R-:W-:Y:S01]  /*2450*/  LEA.HI.SX32 R81, R27, R28, 0x1c ;  /* 0x0000001c1b517211 */ /* 0x000fe200078fe2ff */
[----:B------:R-:W-:Y:S01]  /*2460*/  IMAD R78, R38, 0xc40, R117 ;  /* 0x00000c40264e7824 */ /* 0x000fe200078e0275 */
[----:B------:R-:W-:Y:S01]  /*2470*/  LEA.HI.SX32 R38, R37, R32, 0x1c ;  /* 0x0000002025267211 */ /* 0x000fe200078fe2ff */
[----:B------:R-:W-:Y:S01]  /*2480*/  IMAD R30, R30, 0xc40, R121 ;  /* 0x00000c401e1e7824 */ /* 0x000fe200078e0279 */
[----:B------:R-:W-:Y:S01]  /*2490*/  SHF.R.U32.HI R32, RZ, 0x1f, R47 ;  /* 0x0000001fff207819 */ /* 0x000fe2000001162f */
[----:B------:R-:W-:Y:S01]  /*24a0*/  IMAD R28, R50, 0x38, R31 ;  /* 0x00000038321c7824 */ /* 0x000fe200078e021f */
[----:B------:R-:W-:Y:S01]  /*24b0*/  ISETP.LT.OR P4, PT, R60, 0x1, !P4 ;  /* 0x000000013c00780c */ /* 0x000fe20006781670 */
[----:B------:R-:W-:Y:S01]  /*24c0*/  IMAD R31, R67, 0x310, R58 ;  /* 0x00000310431f7824 */ /* 0x000fe200078e023a */
[----:B------:R-:W-:Y:S01]  /*24d0*/  LEA.HI.SX32 R69, R47, R32, 0x1c ;  /* 0x000000202f457211 */ /* 0x000fe200078fe2ff */
[C---:B------:R-:W-:Y:S01]  /*24e0*/  IMAD R41, R67.reuse, 0x310, R68 ;  /* 0x0000031043297824 */ /* 0x040fe200078e0244 */
[----:B------:R-:W-:Y:S01]  /*24f0*/  SHF.R.U32.HI R96, RZ, 0x1f, R89 ;  /* 0x0000001fff607819 */ /* 0x000fe20000011659 */
[----:B------:R-:W-:Y:S01]  /*2500*/  IMAD R60, R42, 0xc40, R111 ;  /* 0x00000c402a3c7824 */ /* 0x000fe200078e026f */
[----:B------:R-:W-:Y:S01]  /*2510*/  SHF.R.U32.HI R42, RZ, 0x1f, R39 ;  /* 0x0000001fff2a7819 */ /* 0x000fe20000011627 */
[C---:B------:R-:W-:Y:S01]  /*2520*/  IMAD R29, R67.reuse, 0x310, R84 ;  /* 0x00000310431d7824 */ /* 0x040fe200078e0254 */
[----:B------:R-:W-:Y:S01]  /*2530*/  P2R R49, PR, RZ, 0x10 ;  /* 0x00000010ff317803 */ /* 0x000fe20000000000 */
[----:B------:R-:W-:Y:S01]  /*2540*/  IMAD R35, R67, 0x310, R30 ;  /* 0x0000031043237824 */ /* 0x000fe200078e021e */
[----:B------:R-:W-:Y:S01]  /*2550*/  LEA.HI.SX32 R42, R39, R42, 0x1c ;  /* 0x0000002a272a7211 */ /* 0x000fe200078fe2ff */
[----:B------:R-:W-:Y:S01]  /*2560*/  IMAD R44, R44, 0xc40, R139 ;  /* 0x00000c402c2c7824 */ /* 0x000fe200078e028b */
[----:B------:R-:W-:Y:S01]  /*2570*/  LEA.HI.SX32 R96, R89, R96, 0x1c ;  /* 0x0000006059607211 */ /* 0x000fe200078fe2ff */
[----:B------:R-:W-:Y:S01]  /*2580*/  IMAD R33, R67, 0x310, R88 ;  /* 0x0000031043217824 */ /* 0x000fe200078e0258 */
[----:B------:R-:W-:Y:S01]  /*2590*/  ISETP.GE.AND P4, PT, R87, 0x1, PT ;  /* 0x000000015700780c */ /* 0x000fe20003f86270 */
[----:B------:R-:W-:Y:S01]  /*25a0*/  IMAD R30, R92, 0x38, R31 ;  /* 0x000000385c1e7824 */ /* 0x000fe200078e021f */
[----:B------:R-:W-:Y:S01]  /*25b0*/  CS2R R108, SRZ ;  /* 0x00000000006c7805 */ /* 0x000fe2000001ff00 */
[----:B------:R-:W-:Y:S01]  /*25c0*/  IMAD R32, R54, 0x38, R41 ;  /* 0x0000003836207824 */ /* 0x000fe200078e0229 */
[----:B------:R-:W-:Y:S01]  /*25d0*/  CS2R R110, SRZ ;  /* 0x00000000006e7805 */ /* 0x000fe2000001ff00 */
[----:B------:R-:W-:Y:S01]  /*25e0*/  IMAD R64, R64, 0xc40, R57 ;  /* 0x00000c4040407824 */ /* 0x000fe200078e0239 */
[----:B------:R-:W-:Y:S01]  /*25f0*/  P2R R57, PR, RZ, 0x10 ;  /* 0x00000010ff397803 */ /* 0x000fe20000000000 */
[----:B------:R-:W-:Y:S01]  /*2600*/  IMAD R66, R66, 0xc40, R129 ;  /* 0x00000c4042427824 */ /* 0x000fe200078e0281 */
[----:B------:R-:W-:Y:S01]  /*2610*/  CS2R R116, SRZ ;  /* 0x0000000000747805 */ /* 0x000fe2000001ff00 */
[C---:B------:R-:W-:Y:S01]  /*2620*/  IMAD R92, R67.reuse, 0xe, R92 ;  /* 0x0000000e435c7824 */ /* 0x040fe200078e025c */
[----:B------:R-:W-:Y:S01]  /*2630*/  CS2R R120, SRZ ;  /* 0x0000000000787805 */ /* 0x000fe2000001ff00 */
[C---:B------:R-:W-:Y:S01]  /*2640*/  IMAD R54, R67.reuse, 0xe, R54 ;  /* 0x0000000e43367824 */ /* 0x040fe200078e0236 */
[----:B------:R-:W-:Y:S01]  /*2650*/  CS2R R128, SRZ ;  /* 0x0000000000807805 */ /* 0x000fe2000001ff00 */
[----:B------:R-:W-:Y:S01]  /*2660*/  IMAD R27, R46, 0x38, R29 ;  /* 0x000000382e1b7824 */ /* 0x000fe200078e021d */
[----:B------:R-:W-:Y:S01]  /*2670*/  ISETP.LT.OR P3, PT, R92, 0x1, !P3 ;  /* 0x000000015c00780c */ /* 0x000fe20005f61670 */
[----:B------:R-:W-:Y:S01]  /*2680*/  IMAD R29, R52, 0x38, R33 ;  /* 0x00000038341d7824 */ /* 0x000fe200078e0221 */
[----:B------:R-:W-:Y:S01]  /*2690*/  ISETP.LT.OR P1, PT, R54, 0x1, !P1 ;  /* 0x000000013600780c */ /* 0x000fe20004f21670 */
[C---:B------:R-:W-:Y:S01]  /*26a0*/  IMAD R50, R67.reuse, 0x310, R71 ;  /* 0x0000031043327824 */ /* 0x040fe200078e0247 */
[----:B------:R-:W-:Y:S01]  /*26b0*/  P2R R54, PR, RZ, 0x40 ;  /* 0x00000040ff367803 */ /* 0x000fe20000000000 */
[C---:B------:R-:W-:Y:S01]  /*26c0*/  IMAD R39, R67.reuse, 0x310, R44 ;  /* 0x0000031043277824 */ /* 0x040fe200078e022c */
[----:B------:R-:W-:Y:S01]  /*26d0*/  ISETP.GE.AND P6, PT, R80, 0x1, PT ;  /* 0x000000015000780c */ /* 0x000fe20003fc6270 */
[C---:B------:R-:W-:Y:S01]  /*26e0*/  IMAD R33, R67.reuse, 0x310, R64 ;  /* 0x0000031043217824 */ /* 0x040fe200078e0240 */
[----:B------:R-:W-:Y:S01]  /*26f0*/  P2R R52, PR, RZ, 0x8 ;  /* 0x00000008ff347803 */ /* 0x000fe20000000000 */
[----:B------:R-:W-:Y:S01]  /*2700*/  IMAD R59, R67, 0x310, R76 ;  /* 0x00000310433b7824 */ /* 0x000fe200078e024c */
[----:B------:R-:W-:Y:S01]  /*2710*/  ISETP.GE.AND P3, PT, R55, 0x1, PT ;  /* 0x000000013700780c */ /* 0x000fe20003f66270 */
[C---:B------:R-:W-:Y:S01]  /*2720*/  IMAD R37, R67.reuse, 0x310, R66 ;  /* 0x0000031043257824 */ /* 0x040fe200078e0242 */
[----:B------:R-:W-:Y:S01]  /*2730*/  P2R R55, PR, RZ, 0x40 ;  /* 0x00000040ff377803 */ /* 0x000fe20000000000 */
[C---:B------:R-:W-:Y:S01]  /*2740*/  IMAD R43, R67.reuse, 0x310, R60 ;  /* 0x00000310432b7824 */ /* 0x040fe200078e023c */
[----:B------:R-:W-:Y:S01]  /*2750*/  ISETP.GE.AND P6, PT, R82, 0x1, PT ;  /* 0x000000015200780c */ /* 0x000fe20003fc6270 */
[C---:B------:R-:W-:Y:S01]  /*2760*/  IMAD R47, R67.reuse, 0x310, R70 ;  /* 0x00000310432f7824 */ /* 0x040fe200078e0246 */
[----:B------:R-:W-:Y:S01]  /*2770*/  CS2R R130, SRZ ;  /* 0x0000000000827805 */ /* 0x000fe2000001ff00 */
[C---:B------:R-:W-:Y:S01]  /*2780*/  IMAD R72, R67.reuse, 0x310, R72 ;  /* 0x0000031043487824 */ /* 0x040fe200078e0248 */
[----:B------:R-:W-:Y:S01]  /*2790*/  CS2R R134, SRZ ;  /* 0x0000000000867805 */ /* 0x000fe2000001ff00 */
[C---:B------:R-:W-:Y:S01]  /*27a0*/  IMAD R78, R67.reuse, 0x310, R78 ;  /* 0x00000310434e7824 */ /* 0x040fe200078e024e */
[----:B------:R-:W-:Y:S01]  /*27b0*/  CS2R R136, SRZ ;  /* 0x0000000000887805 */ /* 0x000fe2000001ff00 */
[C---:B------:R-:W-:Y:S01]  /*27c0*/  IMAD R71, R67.reuse, 0x310, R94 ;  /* 0x0000031043477824 */ /* 0x040fe200078e025e */
[----:B------:R-:W-:Y:S01]  /*27d0*/  CS2R R138, SRZ ;  /* 0x00000000008a7805 */ /* 0x000fe2000001ff00 */
[C---:B------:R-:W-:Y:S01]  /*27e0*/  IMAD R79, R67.reuse, 0x310, R98 ;  /* 0x00000310434f7824 */ /* 0x040fe200078e0262 */
[----:B------:R-:W-:Y:S01]  /*27f0*/  IADD3 R50, R50, -0x39, RZ ;  /* 0xffffffc732327810 */ /* 0x000fe20007ffe0ff */
[----:B------:R-:W-:Y:S01]  /*2800*/  IMAD R100, R67, 0x310, R100 ;  /* 0x0000031043647824 */ /* 0x000fe200078e0264 */
[----:B------:R-:W-:Y:S01]  /*2810*/  ISETP.GE.AND P4, PT, R73, 0x1, PT ;  /* 0x000000014900780c */ /* 0x000fe20003f86270 */
[----:B------:R-:W-:Y:S01]  /*2820*/  IMAD R44, R67, 0xe, R40 ;  /* 0x0000000e432c7824 */ /* 0x000fe200078e0228 */
[----:B------:R-:W-:Y:S01]  /*2830*/  ISETP.GE.AND P5, PT, R75, 0x1, PT ;  /* 0x000000014b00780c */ /* 0x000fe20003fa6270 */
[----:B------:R-:W-:-:S02]  /*2840*/  IMAD R67, R67, 0xe, R74 ;  /* 0x0000000e43437824 */ /* 0x000fc400078e024a */
[----:B------:R-:W-:Y:S01]  /*2850*/  IMAD R31, R40, 0x38, R33 ;  /* 0x00000038281f7824 */ /* 0x000fe200078e0221 */
[----:B------:R-:W-:Y:S01]  /*2860*/  ISETP.LT.OR P2, PT, R44, 0x1, !P2 ;  /* 0x000000012c00780c */ /* 0x000fe20005741670 */
[----:B------:R-:W-:Y:S01]  /*2870*/  IMAD R33, R74, 0x38, R59 ;  /* 0x000000384a217824 */ /* 0x000fe200078e023b */
[----:B------:R-:W-:Y:S01]  /*2880*/  ISETP.LT.OR P0, PT, R67, 0x1, !P0 ;  /* 0x000000014300780c */ /* 0x000fe20004701670 */
[----:B------:R-:W-:Y:S01]  /*2890*/  IMAD R34, R34, 0x38, R35 ;  /* 0x0000003822227824 */ /* 0x000fe200078e0223 */
[----:B------:R-:W-:Y:S01]  /*28a0*/  P2R R59, PR, RZ, 0x2 ;  /* 0x00000002ff3b7803 */ /* 0x000fe20000000000 */
[----:B------:R-:W-:Y:S01]  /*28b0*/  IMAD R35, R36, 0x38, R37 ;  /* 0x0000003824237824 */ /* 0x000fe200078e0225 */
[----:B------:R-:W-:Y:S01]  /*28c0*/  P2R R60, PR, RZ, 0x1 ;  /* 0x00000001ff3c7803 */ /* 0x000fe20000000000 */
[----:B------:R-:W-:Y:S01]  /*28d0*/  IMAD R36, R38, 0x38, R39 ;  /* 0x0000003826247824 */ /* 0x000fe200078e0227 */
[----:B------:R-:W-:Y:S01]  /*28e0*/  ISETP.GE.AND P0, PT, R51, 0x1, PT ;  /* 0x000000013300780c */ /* 0x000fe20003f06270 */
[----:B------:R-:W-:Y:S01]  /*28f0*/  IMAD R38, R62, 0x38, R47 ;  /* 0x000000383e267824 */ /* 0x000fe200078e022f */
[----:B------:R-:W-:Y:S01]  /*2900*/  P2R R51, PR, RZ, 0x40 ;  /* 0x00000040ff337803 */ /* 0x000fe20000000000 */
[----:B------:R-:W-:Y:S01]  /*2910*/  IMAD R39, R65, 0x38, R72 ;  /* 0x0000003841277824 */ /* 0x000fe200078e0248 */
[----:B------:R-:W-:Y:S01]  /*2920*/  ISETP.GE.AND P6, PT, R63, 0x1, PT ;  /* 0x000000013f00780c */ /* 0x000fe20003fc6270 */
[----:B------:R-:W-:Y:S01]  /*2930*/  IMAD R37, R42, 0x38, R43 ;  /* 0x000000382a257824 */ /* 0x000fe200078e022b */
[----:B------:R-:W-:Y:S01]  /*2940*/  ISETP.GE.AND P1, PT, R53, 0x1, PT ;  /* 0x000000013500780c */ /* 0x000fe20003f26270 */
[----:B------:R-:W-:Y:S01]  /*2950*/  HFMA2.MMA R72, -RZ, RZ, 0, 0 ;  /* 0x00000000ff487435 */ /* 0x000fe200000001ff */
[----:B------:R-:W-:Y:S01]  /*2960*/  P2R R53, PR, RZ, 0x40 ;  /* 0x00000040ff357803 */ /* 0x000fe20000000000 */
[----:B------:R-:W-:Y:S01]  /*2970*/  HFMA2.MMA R47, -RZ, RZ, 0, 0 ;  /* 0x00000000ff2f7435 */ /* 0x000fe200000001ff */
[----:B------:R-:W-:Y:S01]  /*2980*/  ISETP.GE.AND P6, PT, R45, 0x1, PT ;  /* 0x000000012d00780c */ /* 0x000fe20003fc6270 */
[----:B------:R-:W-:Y:S01]  /*2990*/  IMAD R40, R69, 0x38, R78 ;  /* 0x0000003845287824 */ /* 0x000fe200078e024e */
[----:B------:R-:W-:Y:S01]  /*29a0*/  P2R R58, PR, RZ, 0x4 ;  /* 0x00000004ff3a7803 */ /* 0x000fe20000000000 */
[----:B------:R-:W-:Y:S01]  /*29b0*/  IMAD R41, R90, 0x38, R71 ;  /* 0x000000385a297824 */ /* 0x000fe200078e0247 */
[----:B------:R-:W-:Y:S01]  /*29c0*/  ISETP.GE.AND P2, PT, R61, 0x1, PT ;  /* 0x000000013d00780c */ /* 0x000fe20003f46270 */
[----:B------:R-:W-:Y:S01]  /*29d0*/  IMAD R42, R96, 0x38, R79 ;  /* 0x00000038602a7824 */ /* 0x000fe200078e024f */
[----:B------:R-:W-:Y:S01]  /*29e0*/  CS2R R90, SRZ ;  /* 0x00000000005a7805 */ /* 0x000fe2000001ff00 */
[----:B------:R-:W-:Y:S01]  /*29f0*/  IMAD R43, R81, 0x38, R100 ;  /* 0x00000038512b7824 */ /* 0x000fe200078e0264 */
[----:B------:R-:W-:Y:S01]  /*2a00*/  MOV R96, RZ ;  /* 0x000000ff00607202 */ /* 0x000fe20000000f00 */
[----:B------:R-:W-:Y:S01]  /*2a10*/  CS2R R100, SRZ ;  /* 0x0000000000647805 */ /* 0x000fe2000001ff00 */
[----:B------:R-:W-:Y:S01]  /*2a20*/  CS2R R68, SRZ ;  /* 0x0000000000447805 */ /* 0x000fe2000001ff00 */
[----:B------:R-:W-:Y:S01]  /*2a30*/  MOV R71, RZ ;  /* 0x000000ff00477202 */ /* 0x000fe20000000f00 */
[----:B------:R-:W-:Y:S01]  /*2a40*/  IMAD R48, R48, -0x7, R3 ;  /* 0xfffffff930307824 */ /* 0x000fe200078e0203 */
[----:B------:R-:W-:-:S02]  /*2a50*/  P2R R61, PR, RZ, 0x40 ;  /* 0x00000040ff3d7803 */ /* 0x000fc40000000000 */
.L_x_7:
[----:B------:R-:W-:Y:S01]  /*2a60*/  P2R R77, PR, RZ, 0x8 ;  /* 0x00000008ff4d7803 */ /* 0x000fe20000000000 */
[----:B------:R-:W-:Y:S06]  /*2a70*/  BAR.SYNC 0x0 ;  /* 0x0000000000007b1d */ /* 0x000fec0000000000 */
[----:B------:R-:W-:-:S02]  /*2a80*/  ISETP.NE.AND P3, PT, R54, RZ, PT ;  /* 0x000000ff3600720c */ /* 0x000fc40003f65270 */
[----:B------:R-:W-:Y:S02]  /*2a90*/  MOV R46, RZ ;  /* 0x000000ff002e7202 */ /* 0x000fe40000000f00 */
[----:B------:R-:W-:Y:S02]  /*2aa0*/  ISETP.NE.AND P6, PT, R49, RZ, PT ;  /* 0x000000ff3100720c */ /* 0x000fe40003fc5270 */
[----:B------:R-:W-:Y:S02]  /*2ab0*/  P2R R73, PR, RZ, 0x10 ;  /* 0x00000010ff497803 */ /* 0x000fe40000000000 */
[----:B------:R-:W-:Y:S02]  /*2ac0*/  ISETP.NE.AND P4, PT, R55, RZ, PT ;  /* 0x000000ff3700720c */ /* 0x000fe40003f85270 */
[----:B------:R-:W-:Y:S02]  /*2ad0*/  P2R R83, PR, RZ, 0x1 ;  /* 0x00000001ff537803 */ /* 0x000fe40000000000 */
[----:B------:R-:W-:Y:S01]  /*2ae0*/  P2R R85, PR, RZ, 0x2 ;  /* 0x00000002ff557803 */ /* 0x000fe20000000000 */
[----:B------:R-:W-:Y:S01]  /*2af0*/  @P3 IMAD R44, R47, 0x3100, R27 ;  /* 0x000031002f2c3824 */ /* 0x000fe200078e021b */
[----:B------:R-:W-:-:S02]  /*2b00*/  @P3 MOV R45, 0x4 ;  /* 0x00000004002d3802 */ /* 0x000fc40000000f00 */
[----:B------:R-:W-:Y:S01]  /*2b10*/  ISETP.NE.AND P0, PT, R51, RZ, PT ;  /* 0x000000ff3300720c */ /* 0x000fe20003f05270 */
[----:B------:R-:W-:Y:S01]  /*2b20*/  @!P6 IMAD R62, R47, 0x3100, R50 ;  /* 0x000031002f3ee824 */ /* 0x000fe200078e0232 */
[----:B------:R-:W-:Y:S01]  /*2b30*/  ISETP.NE.AND P1, PT, R52, RZ, PT ;  /* 0x000000ff3400720c */ /* 0x000fe20003f25270 */
[----:B------:R-:W-:Y:S01]  /*2b40*/  @P3 IMAD.WIDE R44, R44, R45, c[0x0][0x160] ;  /* 0x000058002c2c3625 */ /* 0x000fe200078e022d */
[----:B------:R-:W-:Y:S02]  /*2b50*/  @!P6 MOV R63, 0x4 ;  /* 0x00000004003fe802 */ /* 0x000fe40000000f00 */
[----:B------:R-:W-:Y:S02]  /*2b60*/  MOV R70, RZ ;  /* 0x000000ff00467202 */ /* 0x000fe40000000f00 */
[----:B------:R0:W2:Y:S01]  /*2b70*/  @P3 LDG.E.CONSTANT R46, [R44.64] ;  /* 0x000000042c2e3981 */ /* 0x0000a2000c1e9900 */
[----:B------:R-:W-:Y:S01]  /*2b80*/  ISETP.NE.AND P3, PT, R57, RZ, PT ;  /* 0x000000ff3900720c */ /* 0x000fe20003f65270 */
[----:B------:R-:W-:Y:S01]  /*2b90*/  @P4 IMAD R74, R47, 0x3100, R28 ;  /* 0x000031002f4a4824 */ /* 0x000fe200078e021c */
[----:B------:R-:W-:Y:S01]  /*2ba0*/  MOV R76, RZ ;  /* 0x000000ff004c7202 */ /* 0x000fe20000000f00 */
[----:B------:R-:W-:Y:S01]  /*2bb0*/  @!P6 IMAD.WIDE R62, R62, R63, c[0x0][0x160] ;  /* 0x000058003e3ee625 */ /* 0x000fe200078e023f */
[----:B------:R-:W-:-:S02]  /*2bc0*/  P2R R81, PR, RZ, 0x8 ;  /* 0x00000008ff517803 */ /* 0x000fc40000000000 */
[----:B------:R-:W-:Y:S02]  /*2bd0*/  ISETP.NE.AND P3, PT, R55, RZ, PT ;  /* 0x000000ff3700720c */ /* 0x000fe40003f65270 */
[----:B------:R-:W-:Y:S01]  /*2be0*/  P2R R86, PR, RZ, 0x4 ;  /* 0x00000004ff567803 */ /* 0x000fe20000000000 */
[----:B------:R1:W3:Y:S01]  /*2bf0*/  @!P6 LDG.E.CONSTANT R70, [R62.64] ;  /* 0x000000043e46e981 */ /* 0x0002e2000c1e9900 */
[----:B------:R-:W-:Y:S02]  /*2c00*/  P2R R79, PR, RZ, 0x20 ;  /* 0x00000020ff4f7803 */ /* 0x000fe40000000000 */
[----:B------:R-:W-:-:S07]  /*2c10*/  ISETP.NE.AND P2, PT, R53, RZ, PT ;  /* 0x000000ff3500720c */ /* 0x000fce0003f45270 */
[----:B------:R-:W-:-:S05]  /*2c20*/  @P3 MOV R75, 0x4 ;  /* 0x00000004004b3802 */ /* 0x000fca0000000f00 */
[----:B------:R-:W-:Y:S01]  /*2c30*/  @P3 IMAD.WIDE R74, R74, R75, c[0x0][0x160] ;  /* 0x000058004a4a3625 */ /* 0x000fe200078e024b */
[----:B------:R-:W-:Y:S02]  /*2c40*/  ISETP.NE.AND P6, PT, R56, RZ, PT ;  /* 0x000000ff3800720c */ /* 0x000fe40003fc5270 */
[----:B------:R-:W-:Y:S02]  /*2c50*/  ISETP.NE.AND P4, PT, R58, RZ, PT ;  /* 0x000000ff3a00720c */ /* 0x000fe40003f85270 */
[----:B------:R4:W5:Y:S01]  /*2c60*/  @P3 LDG.E.CONSTANT R76, [R74.64] ;  /* 0x000000044a4c3981 */ /* 0x000962000c1e9900 */
[----:B------:R-:W-:Y:S02]  /*2c70*/  ISETP.NE.AND P5, PT, R59, RZ, PT ;  /* 0x000000ff3b00720c */ /* 0x000fe40003fa5270 */
[----:B------:R-:W-:Y:S01]  /*2c80*/  ISETP.NE.AND P3, PT, R81, RZ, PT ;  /* 0x000000ff5100720c */ /* 0x000fe20003f65270 */
[C---:B------:R-:W-:Y:S01]  /*2c90*/  @P0 IMAD R66, R47.reuse, 0x3100, R29 ;  /* 0x000031002f420824 */ /* 0x040fe200078e021d */
[----:B------:R-:W-:Y:S01]  /*2ca0*/  @P0 MOV R67, 0x4 ;  /* 0x0000000400430802 */ /* 0x000fe20000000f00 */
[----:B------:R-:W-:Y:S01]  /*2cb0*/  @!P1 IMAD R64, R47, 0x3100, R30 ;  /* 0x000031002f409824 */ /* 0x000fe200078e021e */
[----:B------:R-:W-:-:S02]  /*2cc0*/  @!P1 MOV R65, 0x4 ;  /* 0x0000000400419802 */ /* 0x000fc40000000f00 */
[----:B------:R-:W-:Y:S01]  /*2cd0*/  MOV R78, RZ ;  /* 0x000000ff004e7202 */ /* 0x000fe20000000f00 */
[----:B------:R-:W-:Y:S01]  /*2ce0*/  @P0 IMAD.WIDE R66, R66, R67, c[0x0][0x160] ;  /* 0x0000580042420625 */ /* 0x000fe200078e0243 */
[----:B------:R-:W-:-:S03]  /*2cf0*/  MOV R80, RZ ;  /* 0x000000ff00507202 */ /* 0x000fc60000000f00 */
[----:B------:R-:W-:Y:S01]  /*2d00*/  @!P1 IMAD.WIDE R64, R64, R65, c[0x0][0x160] ;  /* 0x0000580040409625 */ /* 0x000fe200078e0241 */
[----:B------:R4:W5:Y:S01]  /*2d10*/  @P0 LDG.E.CONSTANT R78, [R66.64] ;  /* 0x00000004424e0981 */ /* 0x000962000c1e9900 */
[----:B-1----:R-:W-:Y:S02]  /*2d20*/  @P2 MOV R63, 0x4 ;  /* 0x00000004003f2802 */ /* 0x002fe40000000f00 */
[----:B0-----:R-:W-:Y:S01]  /*2d30*/  @P6 MOV R45, 0x4 ;  /* 0x00000004002d6802 */ /* 0x001fe20000000f00 */
[----:B------:R0:W5:Y:S01]  /*2d40*/  @!P1 LDG.E.CONSTANT R80, [R64.64] ;  /* 0x0000000440509981 */ /* 0x000162000c1e9900 */
[----:B------:R-:W-:Y:S01]  /*2d50*/  ISETP.NE.AND P0, PT, R83, RZ, PT ;  /* 0x000000ff5300720c */ /* 0x000fe20003f05270 */
[----:B------:R-:W-:Y:S01]  /*2d60*/  @P2 IMAD R62, R47, 0x3100, R34 ;  /* 0x000031002f3e2824 */ /* 0x000fe200078e0222 */
[----:B------:R-:W-:Y:S01]  /*2d70*/  ISETP.NE.AND P1, PT, R85, RZ, PT ;  /* 0x000000ff5500720c */ /* 0x000fe20003f25270 */
[C---:B------:R-:W-:Y:S01]  /*2d80*/  @P6 IMAD R44, R47.reuse, 0x3100, R35 ;  /* 0x000031002f2c6824 */ /* 0x040fe200078e0223 */
[----:B------:R-:W-:Y:S01]  /*2d90*/  @P3 MOV R104, 0x4 ;  /* 0x0000000400683802 */ /* 0x000fe20000000f00 */
[C---:B------:R-:W-:Y:S01]  /*2da0*/  @P3 IMAD R81, R47.reuse, 0x3100, R36 ;  /* 0x000031002f513824 */ /* 0x040fe200078e0224 */
[----:B------:R-:W-:Y:S01]  /*2db0*/  @!P4 MOV R154, 0x4 ;  /* 0x00000004009ac802 */ /* 0x000fe20000000f00 */
[C---:B------:R-:W-:Y:S01]  /*2dc0*/  @!P4 IMAD R83, R47.reuse, 0x3100, R31 ;  /* 0x000031002f53c824 */ /* 0x040fe200078e021f */
[----:B------:R-:W-:Y:S01]  /*2dd0*/  @!P5 MOV R156, 0x4 ;  /* 0x00000004009cd802 */ /* 0x000fe20000000f00 */
[----:B------:R-:W-:Y:S01]  /*2de0*/  @!P5 IMAD R85, R47, 0x3100, R32 ;  /* 0x000031002f55d824 */ /* 0x000fe200078e0220 */
[----:B------:R-:W-:Y:S01]  /*2df0*/  MOV R82, RZ ;  /* 0x000000ff00527202 */ /* 0x000fe20000000f00 */
[----:B------:R-:W-:Y:S01]  /*2e00*/  @P2 IMAD.WIDE R62, R62, R63, c[0x0][0x160] ;  /* 0x000058003e3e2625 */ /* 0x000fe200078e023f */
[----:B------:R-:W-:-:S02]  /*2e10*/  MOV R84, RZ ;  /* 0x000000ff00547202 */ /* 0x000fc40000000f00 */
[----:B------:R-:W-:Y:S01]  /*2e20*/  MOV R98, RZ ;  /* 0x000000ff00627202 */ /* 0x000fe20000000f00 */
[----:B------:R-:W-:Y:S01]  /*2e30*/  @P6 IMAD.WIDE R44, R44, R45, c[0x0][0x160] ;  /* 0x000058002c2c6625 */ /* 0x000fe200078e022d */
[----:B------:R-:W-:Y:S01]  /*2e40*/  MOV R94, RZ ;  /* 0x000000ff005e7202 */ /* 0x000fe20000000f00 */
[----:B------:R1:W5:Y:S01]  /*2e50*/  @P2 LDG.E.CONSTANT R82, [R62.64] ;  /* 0x000000043e522981 */ /* 0x000362000c1e9900 */
[----:B------:R-:W-:Y:S01]  /*2e60*/  MOV R92, RZ ;  /* 0x000000ff005c7202 */ /* 0x000fe20000000f00 */
[----:B----4-:R-:W-:-:S04]  /*2e70*/  @P3 IMAD.WIDE R74, R81, R104, c[0x0][0x160] ;  /* 0x00005800514a3625 */ /* 0x010fc800078e0268 */
[----:B------:R-:W-:Y:S01]  /*2e80*/  @!P4 IMAD.WIDE R66, R83, R154, c[0x0][0x160] ;  /* 0x000058005342c625 */ /* 0x000fe200078e029a */
[----:B------:R4:W5:Y:S03]  /*2e90*/  @P6 LDG.E.CONSTANT R84, [R44.64] ;  /* 0x000000042c546981 */ /* 0x000966000c1e9900 */
[----:B0-----:R-:W-:Y:S01]  /*2ea0*/  @!P5 IMAD.WIDE R64, R85, R156, c[0x0][0x160] ;  /* 0x000058005540d625 */ /* 0x001fe200078e029c */
[----:B------:R0:W5:Y:S01]  /*2eb0*/  @P3 LDG.E.CONSTANT R98, [R74.64] ;  /* 0x000000044a623981 */ /* 0x000162000c1e9900 */
[----:B------:R-:W-:Y:S02]  /*2ec0*/  ISETP.NE.AND P2, PT, R86, RZ, PT ;  /* 0x000000ff5600720c */ /* 0x000fe40003f45270 */
[----:B------:R-:W-:Y:S01]  /*2ed0*/  ISETP.NE.AND P6, PT, R60, RZ, PT ;  /* 0x000000ff3c00720c */ /* 0x000fe20003fc5270 */
[----:B------:R0:W5:Y:S01]  /*2ee0*/  @!P4 LDG.E.CONSTANT R94, [R66.64] ;  /* 0x00000004425ec981 */ /* 0x000162000c1e9900 */
[----:B------:R-:W-:-:S02]  /*2ef0*/  ISETP.NE.AND P3, PT, R77, RZ, PT ;  /* 0x000000ff4d00720c */ /* 0x000fc40003f65270 */
[----:B------:R-:W-:Y:S01]  /*2f00*/  ISETP.NE.AND P4, PT, R73, RZ, PT ;  /* 0x000000ff4900720c */ /* 0x000fe20003f85270 */
[----:B------:R0:W5:Y:S01]  /*2f10*/  @!P5 LDG.E.CONSTANT R92, [R64.64] ;  /* 0x00000004405cd981 */ /* 0x000162000c1e9900 */
[----:B------:R-:W-:Y:S01]  /*2f20*/  ISETP.NE.AND P5, PT, R79, RZ, PT ;  /* 0x000000ff4f00720c */ /* 0x000fe20003fa5270 */
[C---:B-1----:R-:W-:Y:S01]  /*2f30*/  @P0 IMAD R62, R47.reuse, 0x3100, R37 ;  /* 0x000031002f3e0824 */ /* 0x042fe200078e0225 */
[----:B------:R-:W-:Y:S01]  /*2f40*/  @P0 MOV R63, 0x4 ;  /* 0x00000004003f0802 */ /* 0x000fe20000000f00 */
[----:B----4-:R-:W-:Y:S01]  /*2f50*/  @P1 IMAD R44, R47, 0x3100, R38 ;  /* 0x000031002f2c1824 */ /* 0x010fe200078e0226 */
[----:B------:R-:W-:Y:S02]  /*2f60*/  @P1 MOV R45, 0x4 ;  /* 0x00000004002d1802 */ /* 0x000fe40000000f00 */
[----:B------:R-:W-:Y:S01]  /*2f70*/  MOV R88, RZ ;  /* 0x000000ff00587202 */ /* 0x000fe20000000f00 */
[----:B------:R-:W-:Y:S01]  /*2f80*/  @P0 IMAD.WIDE R62, R62, R63, c[0x0][0x160] ;  /* 0x000058003e3e0625 */ /* 0x000fe200078e023f */
[----:B------:R-:W-:-:S03]  /*2f90*/  MOV R86, RZ ;  /* 0x000000ff00567202 */ /* 0x000fc60000000f00 */
[----:B------:R-:W-:Y:S01]  /*2fa0*/  @P1 IMAD.WIDE R44, R44, R45, c[0x0][0x160] ;  /* 0x000058002c2c1625 */ /* 0x000fe200078e022d */
[----:B------:R1:W4:Y:S01]  /*2fb0*/  @P0 LDG.E.CONSTANT R88, [R62.64] ;  /* 0x000000043e580981 */ /* 0x000322000c1e9900 */
[----:B------:R-:W-:Y:S02]  /*2fc0*/  @P2 MOV R162, 0x4 ;  /* 0x0000000400a22802 */ /* 0x000fe40000000f00 */
[----:B------:R-:W-:Y:S01]  /*2fd0*/  @!P6 MOV R164, 0x4 ;  /* 0x0000000400a4e802 */ /* 0x000fe20000000f00 */
[----:B------:R0:W4:Y:S01]  /*2fe0*/  @P1 LDG.E.CONSTANT R86, [R44.64] ;  /* 0x000000042c561981 */ /* 0x000122000c1e9900 */
[----:B------:R-:W-:Y:S01]  /*2ff0*/  @P3 MOV R166, 0x4 ;  /* 0x0000000400a63802 */ /* 0x000fe20000000f00 */
[C---:B------:R-:W-:Y:S02]  /*3000*/  @P2 IMAD R73, R47.reuse, 0x3100, R39 ;  /* 0x000031002f492824 */ /* 0x040fe400078e0227 */
[C---:B------:R-:W-:Y:S01]  /*3010*/  @!P6 IMAD R77, R47.reuse, 0x3100, R33 ;  /* 0x000031002f4de824 */ /* 0x040fe200078e0221 */
[----:B-1----:R-:W-:Y:S01]  /*3020*/  @P4 MOV R63, 0x4 ;  /* 0x00000004003f4802 */ /* 0x002fe20000000f00 */
[----:B------:R-:W-:-:S02]  /*3030*/  @P3 IMAD R79, R47, 0x3100, R40 ;  /* 0x000031002f4f3824 */ /* 0x000fc400078e0228 */
[C---:B------:R-:W-:Y:S01]  /*3040*/  @P4 IMAD R62, R47.reuse, 0x3100, R41 ;  /* 0x000031002f3e4824 */ /* 0x040fe200078e0229 */
[----:B0-----:R-:W-:Y:S01]  /*3050*/  @P5 MOV R45, 0x4 ;  /* 0x00000004002d5802 */ /* 0x001fe20000000f00 */
[----:B------:R-:W-:Y:S01]  /*3060*/  @P5 IMAD R44, R47, 0x3100, R42 ;  /* 0x000031002f2c5824 */ /* 0x000fe200078e022a */
[----:B------:R-:W-:Y:S01]  /*3070*/  MOV R104, RZ ;  /* 0x000000ff00687202 */ /* 0x000fe20000000f00 */
[----:B------:R-:W-:Y:S01]  /*3080*/  @P2 IMAD.WIDE R74, R73, R162, c[0x0][0x160] ;  /* 0x00005800494a2625 */ /* 0x000fe200078e02a2 */
[----:B------:R-:W-:Y:S02]  /*3090*/  MOV R154, RZ ;  /* 0x000000ff009a7202 */ /* 0x000fe40000000f00 */
[----:B------:R-:W-:Y:S01]  /*30a0*/  MOV R156, RZ ;  /* 0x000000ff009c7202 */ /* 0x000fe20000000f00 */
[----:B------:R-:W-:Y:S01]  /*30b0*/  @!P6 IMAD.WIDE R66, R77, R164, c[0x0][0x160] ;  /* 0x000058004d42e625 */ /* 0x000fe200078e02a4 */
[----:B------:R-:W-:Y:S01]  /*30c0*/  MOV R158, RZ ;  /* 0x000000ff009e7202 */ /* 0x000fe20000000f00 */
[----:B------:R-:W4:Y:S01]  /*30d0*/  @P2 LDG.E.CONSTANT R104, [R74.64] ;  /* 0x000000044a682981 */ /* 0x000f22000c1e9900 */
[----:B------:R-:W-:Y:S01]  /*30e0*/  MOV R160, RZ ;  /* 0x000000ff00a07202 */ /* 0x000fe20000000f00 */
[----:B------:R-:W-:-:S02]  /*30f0*/  @P3 IMAD.WIDE R64, R79, R166, c[0x0][0x160] ;  /* 0x000058004f403625 */ /* 0x000fc400078e02a6 */
[----:B------:R-:W4:Y:S02]  /*3100*/  @!P6 LDG.E.CONSTANT R154, [R66.64] ;  /* 0x00000004429ae981 */ /* 0x000f24000c1e9900 */
[----:B------:R-:W-:Y:S02]  /*3110*/  @P4 IMAD.WIDE R62, R62, R63, c[0x0][0x160] ;  /* 0x000058003e3e4625 */ /* 0x000fe400078e023f */
[----:B------:R-:W4:Y:S02]  /*3120*/  @P3 LDG.E.CONSTANT R156, [R64.64] ;  /* 0x00000004409c3981 */ /* 0x000f24000c1e9900 */
[----:B------:R-:W-:Y:S02]  /*3130*/  @P5 IMAD.WIDE R44, R44, R45, c[0x0][0x160] ;  /* 0x000058002c2c5625 */ /* 0x000fe400078e022d */
[----:B------:R-:W4:Y:S04]  /*3140*/  @P4 LDG.E.CONSTANT R158, [R62.64] ;  /* 0x000000043e9e4981 */ /* 0x000f28000c1e9900 */
[----:B------:R-:W4:Y:S01]  /*3150*/  @P5 LDG.E.CONSTANT R160, [R44.64] ;  /* 0x000000042ca05981 */ /* 0x000f22000c1e9900 */
[----:B------:R-:W-:Y:S01]  /*3160*/  ISETP.GT.AND P6, PT, R3, 0x49, PT ;  /* 0x000000490300780c */ /* 0x000fe20003fc4270 */
[----:B------:R-:W-:Y:S02]  /*3170*/  BSSY B0, `(.L_x_0) ;  /* 0x000001d000007945 */ /* 0x000fe40003800000 */
[----:B--2---:R0:W-:Y:S04]  /*3180*/  STS [R3.X4+0x188], R46 ;  /* 0x0001882e03007388 */ /* 0x0041e80000004800 */
[----:B---3--:R0:W-:Y:S04]  /*3190*/  STS [R3.X4], R70 ;  /* 0x0000004603007388 */ /* 0x0081e80000004800 */
[----:B-----5:R0:W-:Y:S04]  /*31a0*/  STS [R3.X4+0x310], R76 ;  /* 0x0003104c03007388 */ /* 0x0201e80000004800 */
[----:B------:R0:W-:Y:S04]  /*31b0*/  STS [R3.X4+0x498], R78 ;  /* 0x0004984e03007388 */ /* 0x0001e80000004800 */
[----:B------:R0:W-:Y:S04]  /*31c0*/  STS [R3.X4+0x620], R80 ;  /* 0x0006205003007388 */ /* 0x0001e80000004800 */
[----:B------:R0:W-:Y:S04]  /*31d0*/  STS [R3.X4+0x7a8], R82 ;  /* 0x0007a85203007388 */ /* 0x0001e80000004800 */
[----:B------:R0:W-:Y:S04]  /*31e0*/  STS [R3.X4+0x930], R84 ;  /* 0x0009305403007388 */ /* 0x0001e80000004800 */
[----:B------:R0:W-:Y:S04]  /*31f0*/  STS [R3.X4+0xab8], R98 ;  /* 0x000ab86203007388 */ /* 0x0001e80000004800 */
[----:B------:R0:W-:Y:S04]  /*3200*/  STS [R3.X4+0xc40], R94 ;  /* 0x000c405e03007388 */ /* 0x0001e80000004800 */
[----:B------:R0:W-:Y:S04]  /*3210*/  STS [R3.X4+0xdc8], R92 ;  /* 0x000dc85c03007388 */ /* 0x0001e80000004800 */
[----:B----4-:R0:W-:Y:S04]  /*3220*/  STS [R3.X4+0xf50], R88 ;  /* 0x000f505803007388 */ /* 0x0101e80000004800 */
[----:B------:R0:W-:Y:S04]  /*3230*/  STS [R3.X4+0x10d8], R86 ;  /* 0x0010d85603007388 */ /* 0x0001e80000004800 */
[----:B------:R0:W-:Y:S04]  /*3240*/  STS [R3.X4+0x1260], R104 ;  /* 0x0012606803007388 */ /* 0x0001e80000004800 */
[----:B------:R0:W-:Y:S04]  /*3250*/  STS [R3.X4+0x13e8], R154 ;  /* 0x0013e89a03007388 */ /* 0x0001e80000004800 */
[----:B------:R0:W-:Y:S04]  /*3260*/  STS [R3.X4+0x1570], R156 ;  /* 0x0015709c03007388 */ /* 0x0001e80000004800 */
[----:B------:R0:W-:Y:S04]  /*3270*/  STS [R3.X4+0x16f8], R158 ;  /* 0x0016f89e03007388 */ /* 0x0001e80000004800 */
[----:B------:R0:W-:Y:S01]  /*3280*/  STS [R3.X4+0x1880], R160 ;  /* 0x001880a003007388 */ /* 0x0001e20000004800 */
[----:B------:R-:W-:Y:S05]  /*3290*/  @P6 BRA `(.L_x_1) ;  /* 0x000000a000006947 */ /* 0x000fea0003800000 */
[----:B------:R-:W-:Y:S01]  /*32a0*/  ISETP.NE.AND P6, PT, R61, RZ, PT ;  /* 0x000000ff3d00720c */ /* 0x000fe20003fc5270 */
[----:B------:R-:W-:Y:S01]  /*32b0*/  BSSY B1, `(.L_x_2) ;  /* 0x0000007000017945 */ /* 0x000fe20003800000 */
[----:B------:R-:W-:-:S11]  /*32c0*/  MOV R44, RZ ;  /* 0x000000ff002c7202 */ /* 0x000fd60000000f00 */
[----:B------:R-:W-:Y:S05]  /*32d0*/  @!P6 BRA `(.L_x_3) ;  /* 0x000000400000e947 */ /* 0x000fea0003800000 */
[----:B------:R-:W-:Y:S01]  /*32e0*/  HFMA2.MMA R45, -RZ, RZ, 0, 2.384185791015625e-07 ;  /* 0x00000004ff2d7435 */ /* 0x000fe200000001ff */
[----:B------:R-:W-:-:S09]  /*32f0*/  IMAD R44, R47, 0x3100, R43 ;  /* 0x000031002f2c7824 */ /* 0x000fd200078e022b */
[----:B------:R-:W-:-:S06]  /*3300*/  IMAD.WIDE R44, R44, R45, c[0x0][0x160] ;  /* 0x000058002c2c7625 */ /* 0x000fcc00078e022d */
[----:B------:R1:W5:Y:S02]  /*3310*/  LDG.E.CONSTANT R44, [R44.64] ;  /* 0x000000042c2c7981 */ /* 0x000364000c1e9900 */
.L_x_3:
[----:B------:R-:W-:Y:S05]  /*3320*/  BSYNC B1 ;  /* 0x0000000000017941 */ /* 0x000fea0003800000 */
.L_x_2:
[----:B-----5:R2:W-:Y:S02]  /*3330*/  STS [R3.X4+0x1a08], R44 ;  /* 0x001a082c03007388 */ /* 0x0205e40000004800 */
.L_x_1:
[----:B------:R-:W-:Y:S05]  /*3340*/  BSYNC B0 ;  /* 0x0000000000007941 */ /* 0x000fea0003800000 */
.L_x_0:
[----:B------:R-:W-:Y:S02]  /*3350*/  ISETP.GT.AND P6, PT, R3, 0x31, PT ;  /* 0x000000310300780c */ /* 0x000fe40003fc4270 */
[----:B------:R-:W-:-:S11]  /*3360*/  MOV R62, 0x4 ;  /* 0x00000004003e7802 */ /* 0x000fd60000000f00 */
[----:B-1----:R-:W-:-:S04]  /*3370*/  @!P6 IMAD R45, R47, 0x24, R25 ;  /* 0x000000242f2de824 */ /* 0x002fc800078e0219 */
[----:B--2---:R-:W-:-:S06]  /*3380*/  @!P6 IMAD.WIDE R44, R45, R62, c[0x0][0x168] ;  /* 0x00005a002d2ce625 */ /* 0x004fcc00078e023e */
[----:B------:R-:W2:Y:S01]  /*3390*/  @!P6 LDG.E.CONSTANT R44, [R44.64] ;  /* 0x000000042c2ce981 */ /* 0x000ea2000c1e9900 */
[C---:B------:R-:W-:Y:S02]  /*33a0*/  IMAD R67, R47.reuse, 0x24, R2 ;  /* 0x000000242f437824 */ /* 0x040fe400078e0202 */
[----:B------:R-:W-:Y:S02]  /*33b0*/  IMAD R81, R47, 0x24, R16 ;  /* 0x000000242f517824 */ /* 0x000fe400078e0210 */
[----:B------:R-:W-:-:S04]  /*33c0*/  IMAD.WIDE R66, R67, R62, c[0x0][0x168] ;  /* 0x00005a0043427625 */ /* 0x000fc800078e023e */
[----:B0-----:R-:W-:Y:S01]  /*33d0*/  IMAD.WIDE R80, R81, R62, c[0x0][0x168] ;  /* 0x00005a0051507625 */ /* 0x001fe200078e023e */
[----:B------:R0:W3:Y:S03]  /*33e0*/  LDG.E.CONSTANT R46, [R66.64] ;  /* 0x00000004422e7981 */ /* 0x0000e6000c1e9900 */
[C---:B------:R-:W-:Y:S01]  /*33f0*/  IMAD R65, R47.reuse, 0x24, R18 ;  /* 0x000000242f417824 */ /* 0x040fe200078e0212 */
[----:B------:R0:W4:Y:S01]  /*3400*/  LDG.E.CONSTANT R70, [R66.64+0x37200] ;  /* 0x0372000442467981 */ /* 0x000122000c1e9900 */
[C---:B------:R-:W-:Y:S02]  /*3410*/  IMAD R63, R47.reuse, 0x24, R20 ;  /* 0x000000242f3f7824 */ /* 0x040fe400078e0214 */
[C---:B------:R-:W-:Y:S01]  /*3420*/  IMAD R79, R47.reuse, 0x24, R22 ;  /* 0x000000242f4f7824 */ /* 0x040fe200078e0216 */
[----:B------:R1:W5:Y:S01]  /*3430*/  LDG.E.CONSTANT R80, [R80.64] ;  /* 0x0000000450507981 */ /* 0x000362000c1e9900 */
[----:B------:R-:W-:-:S02]  /*3440*/  IMAD R77, R47, 0x24, R24 ;  /* 0x000000242f4d7824 */ /* 0x000fc400078e0218 */
[----:B------:R-:W-:Y:S02]  /*3450*/  IMAD R75, R47, 0x24, R7 ;  /* 0x000000242f4b7824 */ /* 0x000fe400078e0207 */
[----:B------:R-:W-:-:S04]  /*3460*/  IMAD.WIDE R64, R65, R62, c[0x0][0x168] ;  /* 0x00005a0041407625 */ /* 0x000fc800078e023e */
[-C--:B------:R-:W-:Y:S01]  /*3470*/  IMAD.WIDE R78, R79, R62.reuse, c[0x0][0x168] ;  /* 0x00005a004f4e7625 */ /* 0x080fe200078e023e */
[----:B------:R0:W3:Y:S03]  /*3480*/  LDG.E.CONSTANT R82, [R64.64] ;  /* 0x0000000440527981 */ /* 0x0000e6000c1e9900 */
[-C--:B------:R-:W-:Y:S01]  /*3490*/  IMAD.WIDE R76, R77, R62.reuse, c[0x0][0x168] ;  /* 0x00005a004d4c7625 */ /* 0x080fe200078e023e */
[----:B------:R1:W3:Y:S03]  /*34a0*/  LDG.E.CONSTANT R86, [R78.64] ;  /* 0x000000044e567981 */ /* 0x0002e6000c1e9900 */
[----:B------:R-:W-:Y:S01]  /*34b0*/  IMAD.WIDE R74, R75, R62, c[0x0][0x168] ;  /* 0x00005a004b4a7625 */ /* 0x000fe200078e023e */
[----:B------:R1:W3:Y:S03]  /*34c0*/  LDG.E.CONSTANT R88, [R76.64] ;  /* 0x000000044c587981 */ /* 0x0002e6000c1e9900 */
[C---:B0-----:R-:W-:Y:S01]  /*34d0*/  IMAD R67, R47.reuse, 0x24, R8 ;  /* 0x000000242f437824 */ /* 0x041fe200078e0208 */
[----:B------:R0:W3:Y:S01]  /*34e0*/  LDG.E.CONSTANT R92, [R74.64] ;  /* 0x000000044a5c7981 */ /* 0x0000e2000c1e9900 */
[----:B------:R-:W-:-:S02]  /*34f0*/  IMAD R73, R47, 0x24, R5 ;  /* 0x000000242f497824 */ /* 0x000fc400078e0205 */
[C---:B-1----:R-:W-:Y:S02]  /*3500*/  IMAD R81, R47.reuse, 0x24, R9 ;  /* 0x000000242f517824 */ /* 0x042fe400078e0209 */
[----:B------:R-:W-:Y:S02]  /*3510*/  IMAD R83, R47, 0x24, R10 ;  /* 0x000000242f537824 */ /* 0x000fe400078e020a */
[----:B------:R-:W-:-:S04]  /*3520*/  IMAD.WIDE R66, R67, R62, c[0x0][0x168] ;  /* 0x00005a0043427625 */ /* 0x000fc800078e023e */
[-C--:B------:R-:W-:Y:S01]  /*3530*/  IMAD.WIDE R78, R81, R62.reuse, c[0x0][0x168] ;  /* 0x00005a00514e7625 */ /* 0x080fe200078e023e */
[----:B------:R1:W3:Y:S03]  /*3540*/  LDG.E.CONSTANT R94, [R66.64] ;  /* 0x00000004425e7981 */ /* 0x0002e6000c1e9900 */
[----:B------:R-:W-:Y:S01]  /*3550*/  IMAD.WIDE R76, R83, R62, c[0x0][0x168] ;  /* 0x00005a00534c7625 */ /* 0x000fe200078e023e */
[----:B------:R1:W3:Y:S03]  /*3560*/  LDG.E.CONSTANT R154, [R78.64] ;  /* 0x000000044e9a7981 */ /* 0x0002e6000c1e9900 */
[C---:B0-----:R-:W-:Y:S01]  /*3570*/  IMAD R75, R47.reuse, 0x24, R11 ;  /* 0x000000242f4b7824 */ /* 0x041fe200078e020b */
[----:B------:R0:W3:Y:S01]  /*3580*/  LDG.E.CONSTANT R156, [R76.64] ;  /* 0x000000044c9c7981 */ /* 0x0000e2000c1e9900 */
[----:B------:R-:W-:-:S02]  /*3590*/  IMAD R81, R47, 0x24, R13 ;  /* 0x000000242f517824 */ /* 0x000fc400078e020d */
[----:B------:R-:W-:Y:S02]  /*35a0*/  IMAD R83, R47, 0x24, R14 ;  /* 0x000000242f537824 */ /* 0x000fe400078e020e */
[----:B------:R-:W-:-:S04]  /*35b0*/  IMAD.WIDE R74, R75, R62, c[0x0][0x168] ;  /* 0x00005a004b4a7625 */ /* 0x000fc800078e023e */
[-C--:B-1----:R-:W-:Y:S01]  /*35c0*/  IMAD.WIDE R78, R83, R62.reuse, c[0x0][0x168] ;  /* 0x00005a00534e7625 */ /* 0x082fe200078e023e */
[----:B------:R1:W3:Y:S03]  /*35d0*/  LDG.E.CONSTANT R158, [R74.64] ;  /* 0x000000044a9e7981 */ /* 0x0002e6000c1e9900 */
[C---:B0-----:R-:W-:Y:S02]  /*35e0*/  IMAD R77, R47.reuse, 0x24, R15 ;  /* 0x000000242f4d7824 */ /* 0x041fe400078e020f */
[----:B------:R-:W-:Y:S01]  /*35f0*/  IMAD R83, R47, 0x24, R23 ;  /* 0x000000242f537824 */ /* 0x000fe200078e0217 */
[----:B------:R-:W4:Y:S01]  /*3600*/  LDG.E.CONSTANT R78, [R78.64] ;  /* 0x000000044e4e7981 */ /* 0x000f22000c1e9900 */
[----:B------:R-:W-:-:S06]  /*3610*/  IMAD.WIDE R76, R77, R62, c[0x0][0x168] ;  /* 0x00005a004d4c7625 */ /* 0x000fcc00078e023e */
[----:B------:R-:W5:Y:S04]  /*3620*/  LDG.E.CONSTANT R76, [R76.64] ;  /* 0x000000044c4c7981 */ /* 0x000f68000c1e9900 */
[----:B--2---:R0:W-:Y:S02]  /*3630*/  @!P6 STS [R3.X4+0x3e68], R44 ;  /* 0x003e682c0300e388 */ /* 0x0041e40000004800 */
[----:B0-----:R-:W-:-:S04]  /*3640*/  IMAD.WIDE R44, R63, R62, c[0x0][0x168] ;  /* 0x00005a003f2c7625 */ /* 0x001fc800078e023e */
[----:B------:R-:W-:Y:S01]  /*3650*/  IMAD R63, R47, 0x24, R4 ;  /* 0x000000242f3f7824 */ /* 0x000fe200078e0204 */
[----:B------:R0:W2:Y:S03]  /*3660*/  LDG.E.CONSTANT R84, [R44.64] ;  /* 0x000000042c547981 */ /* 0x0000a6000c1e9900 */
[----:B------:R-:W-:-:S04]  /*3670*/  IMAD.WIDE R64, R63, R62, c[0x0][0x168] ;  /* 0x00005a003f407625 */ /* 0x000fc800078e023e */
[----:B------:R-:W-:Y:S01]  /*3680*/  IMAD R63, R47, 0x24, R6 ;  /* 0x000000242f3f7824 */ /* 0x000fe200078e0206 */
[----:B------:R1:W2:Y:S01]  /*3690*/  LDG.E.CONSTANT R98, [R64.64] ;  /* 0x0000000440627981 */ /* 0x0002a2000c1e9900 */
[----:B0-----:R-:W-:-:S04]  /*36a0*/  IMAD.WIDE R44, R73, R62, c[0x0][0x168] ;  /* 0x00005a00492c7625 */ /* 0x001fc800078e023e */
[----:B------:R-:W-:Y:S01]  /*36b0*/  IMAD R73, R47, 0x24, R12 ;  /* 0x000000242f497824 */ /* 0x000fe200078e020c */
[----:B------:R0:W2:Y:S01]  /*36c0*/  LDG.E.CONSTANT R104, [R44.64] ;  /* 0x000000042c687981 */ /* 0x0000a2000c1e9900 */
[----:B------:R-:W-:-:S04]  /*36d0*/  IMAD.WIDE R66, R63, R62, c[0x0][0x168] ;  /* 0x00005a003f427625 */ /* 0x000fc800078e023e */
[-C--:B-1----:R-:W-:Y:S01]  /*36e0*/  IMAD.WIDE R64, R73, R62.reuse, c[0x0][0x168] ;  /* 0x00005a0049407625 */ /* 0x082fe200078e023e */
[----:B------:R1:W2:Y:S03]  /*36f0*/  LDG.E.CONSTANT R160, [R66.64] ;  /* 0x0000000442a07981 */ /* 0x0002a6000c1e9900 */
[----:B0-----:R-:W-:Y:S01]  /*3700*/  IMAD.WIDE R44, R81, R62, c[0x0][0x168] ;  /* 0x00005a00512c7625 */ /* 0x001fe200078e023e */
[----:B------:R0:W2:Y:S03]  /*3710*/  LDG.E.CONSTANT R162, [R64.64] ;  /* 0x0000000440a27981 */ /* 0x0000a6000c1e9900 */
[C---:B------:R-:W-:Y:S01]  /*3720*/  IMAD R63, R47.reuse, 0x24, R17 ;  /* 0x000000242f3f7824 */ /* 0x040fe200078e0211 */
[----:B------:R0:W2:Y:S01]  /*3730*/  LDG.E.CONSTANT R164, [R44.64] ;  /* 0x000000042ca47981 */ /* 0x0000a2000c1e9900 */
[----:B------:R-:W-:-:S02]  /*3740*/  IMAD R73, R47, 0x24, R19 ;  /* 0x000000242f497824 */ /* 0x000fc400078e0213 */
[----:B------:R-:W-:Y:S02]  /*3750*/  IMAD R81, R47, 0x24, R21 ;  /* 0x000000242f517824 */ /* 0x000fe400078e0215 */
[----:B------:R-:W-:-:S04]  /*3760*/  IMAD.WIDE R74, R63, R62, c[0x0][0x168] ;  /* 0x00005a003f4a7625 */ /* 0x000fc800078e023e */
[-C--:B-1----:R-:W-:Y:S02]  /*3770*/  IMAD.WIDE R66, R73, R62.reuse, c[0x0][0x168] ;  /* 0x00005a0049427625 */ /* 0x082fe400078e023e */
[----:B------:R-:W2:Y:S02]  /*3780*/  LDG.E.CONSTANT R74, [R74.64] ;  /* 0x000000044a4a7981 */ /* 0x000ea4000c1e9900 */
[-C--:B0-----:R-:W-:Y:S02]  /*3790*/  IMAD.WIDE R64, R81, R62.reuse, c[0x0][0x168] ;  /* 0x00005a0051407625 */ /* 0x081fe400078e023e */
[----:B------:R-:W2:Y:S02]  /*37a0*/  LDG.E.CONSTANT R66, [R66.64] ;  /* 0x0000000442427981 */ /* 0x000ea4000c1e9900 */
[----:B------:R-:W-:Y:S02]  /*37b0*/  IMAD.WIDE R44, R83, R62, c[0x0][0x168] ;  /* 0x00005a00532c7625 */ /* 0x000fe400078e023e */
[----:B------:R-:W2:Y:S04]  /*37c0*/  LDG.E.CONSTANT R64, [R64.64] ;  /* 0x0000000440407981 */ /* 0x000ea8000c1e9900 */
[----:B------:R-:W2:Y:S04]  /*37d0*/  LDG.E.CONSTANT R44, [R44.64] ;  /* 0x000000042c2c7981 */ /* 0x000ea8000c1e9900 */
[----:B---3--:R0:W-:Y:S04]  /*37e0*/  STS [R3.X4+0x1b30], R46 ;  /* 0x001b302e03007388 */ /* 0x0081e80000004800 */
[----:B----4-:R-:W-:Y:S04]  /*37f0*/  STS [R3.X4+0x36c0], R70 ;  /* 0x0036c04603007388 */ /* 0x010fe80000004800 */
[----:B-----5:R-:W-:Y:S04]  /*3800*/  STS [R3.X4+0x1cb8], R80 ;  /* 0x001cb85003007388 */ /* 0x020fe80000004800 */
[----:B------:R-:W-:Y:S04]  /*3810*/  STS [R3.X4+0x1e40], R82 ;  /* 0x001e405203007388 */ /* 0x000fe80000004800 */
        /* <DEDUP_REMOVED lines=8> */
[----:B------:R-:W-:Y:S01]  /*38a0*/  STS [R3.X4+0x3538], R76 ;  /* 0x0035384c03007388 */ /* 0x000fe20000004800 */
[----:B0-----:R-:W-:-:S03]  /*38b0*/  HFMA2.MMA R46, -RZ, RZ, 0, 0 ;  /* 0x00000000ff2e7435 */ /* 0x001fc600000001ff */
[----:B--2---:R-:W-:Y:S04]  /*38c0*/  STS [R3.X4+0x1fc8], R84 ;  /* 0x001fc85403007388 */ /* 0x004fe80000004800 */
        /* <DEDUP_REMOVED lines=9> */
[----:B------:R-:W-:Y:S06]  /*3960*/  BAR.SYNC 0x0 ;  /* 0x0000000000007b1d */ /* 0x000fec0000000000 */
.L_x_5:
[----:B------:R-:W-:Y:S02]  /*3970*/  SHF.L.U32 R45, R48, 0x2, RZ ;  /* 0x00000002302d7819 */ /* 0x000fe400000006ff */
[----:B------:R-:W-:-:S03]  /*3980*/  MOV R63, 0x900 ;  /* 0x00000900003f7802 */ /* 0x000fc60000000f00 */
[----:B------:R-:W-:Y:S02]  /*3990*/  IMAD R45, R26, 0x3a, R45 ;  /* 0x0000003a1a2d7824 */ /* 0x000fe400078e022d */
[----:B------:R-:W-:-:S03]  /*39a0*/  IMAD R63, R0, R63, 0x1b30 ;  /* 0x00001b30003f7424 */ /* 0x000fc600078e023f */
[----:B------:R-:W-:Y:S01]  /*39b0*/  LEA R45, R45, 0x7c, 0x2 ;  /* 0x0000007c2d2d7811 */ /* 0x000fe200078e10ff */
[----:B------:R-:W-:-:S04]  /*39c0*/  IMAD R63, R46, 0x48, R63 ;  /* 0x000000482e3f7824 */ /* 0x000fc800078e023f */
[C---:B------:R-:W-:Y:S01]  /*39d0*/  IMAD R44, R46.reuse, 0xd98, R45 ;  /* 0x00000d982e2c7824 */ /* 0x040fe200078e022d */
[----:B------:R-:W-:Y:S01]  /*39e0*/  LDS.64 R64, [R63] ;  /* 0x000000003f407984 */ /* 0x000fe20000000a00 */
[----:B------:R-:W-:-:S03]  /*39f0*/  IADD3 R46, R46, 0x1, RZ ;  /* 0x000000012e2e7810 */ /* 0x000fc60007ffe0ff */
[----:B------:R-:W0:Y:S01]  /*3a00*/  LDS R70, [R44+-0x7c] ;  /* 0xffff84002c467984 */ /* 0x000e220000000800 */
[----:B------:R-:W-:-:S03]  /*3a10*/  ISETP.GE.U32.AND P6, PT, R46, 0x2, PT ;  /* 0x000000022e00780c */ /* 0x000fc60003fc6070 */
[----:B------:R-:W1:Y:S04]  /*3a20*/  LDS R45, [R44+-0x74] ;  /* 0xffff8c002c2d7984 */ /* 0x000e680000000800 */
[----:B------:R-:W2:Y:S04]  /*3a30*/  LDS R67, [R44+-0x78] ;  /* 0xffff88002c437984 */ /* 0x000ea80000000800 */
[----:B------:R-:W3:Y:S04]  /*3a40*/  LDS R66, [R44+-0x70] ;  /* 0xffff90002c427984 */ /* 0x000ee80000000800 */
[----:B------:R-:W4:Y:S04]  /*3a50*/  LDS.64 R88, [R63+0x1200] ;  /* 0x001200003f587984 */ /* 0x000f280000000a00 */
[----:B------:R-:W5:Y:S04]  /*3a60*/  LDS.64 R74, [R63+0x90] ;  /* 0x000090003f4a7984 */ /* 0x000f680000000a00 */
[----:B------:R-:W5:Y:S04]  /*3a70*/  LDS.64 R78, [R63+0x1290] ;  /* 0x001290003f4e7984 */ /* 0x000f680000000a00 */
[----:B------:R-:W5:Y:S04]  /*3a80*/  LDS.64 R80, [R63+0x120] ;  /* 0x000120003f507984 */ /* 0x000f680000000a00 */
[----:B------:R-:W5:Y:S04]  /*3a90*/  LDS.64 R76, [R63+0x1320] ;  /* 0x001320003f4c7984 */ /* 0x000f680000000a00 */
[----:B------:R-:W5:Y:S04]  /*3aa0*/  LDS.64 R84, [R63+0x1b0] ;  /* 0x0001b0003f547984 */ /* 0x000f680000000a00 */
[----:B------:R-:W5:Y:S01]  /*3ab0*/  LDS.64 R82, [R63+0x13b0] ;  /* 0x0013b0003f527984 */ /* 0x000f620000000a00 */
[----:B0-----:R-:W-:-:S02]  /*3ac0*/  FFMA R92, R64, R70, R91 ;  /* 0x00000046405c7223 */ /* 0x001fc4000000005b */
[----:B-1----:R-:W-:Y:S01]  /*3ad0*/  FFMA R90, R64, R45, R90 ;  /* 0x0000002d405a7223 */ /* 0x002fe2000000005a */
[----:B------:R-:W0:Y:S01]  /*3ae0*/  LDS.64 R86, [R63+0x240] ;  /* 0x000240003f567984 */ /* 0x000e220000000a00 */
[-C--:B--2---:R-:W-:Y:S02]  /*3af0*/  FFMA R64, R67, R65.reuse, R92 ;  /* 0x0000004143407223 */ /* 0x084fe4000000005c */
[----:B---3--:R-:W-:Y:S02]  /*3b00*/  FFMA R65, R66, R65, R90 ;  /* 0x0000004142417223 */ /* 0x008fe4000000005a */
[----:B------:R-:W1:Y:S01]  /*3b10*/  LDS.64 R90, [R63+0x1440] ;  /* 0x001440003f5a7984 */ /* 0x000e620000000a00 */
[----:B----4-:R-:W-:Y:S02]  /*3b20*/  FFMA R94, R70, R88, R93 ;  /* 0x00000058465e7223 */ /* 0x010fe4000000005d */
[----:B------:R-:W-:Y:S01]  /*3b30*/  FFMA R95, R88, R45, R144 ;  /* 0x0000002d585f7223 */ /* 0x000fe20000000090 */
[----:B------:R-:W2:Y:S01]  /*3b40*/  LDS.64 R92, [R63+0x2d0] ;  /* 0x0002d0003f5c7984 */ /* 0x000ea20000000a00 */
[----:B-----5:R-:W-:-:S02]  /*3b50*/  FFMA R88, R70, R74, R145 ;  /* 0x0000004a46587223 */ /* 0x020fc40000000091 */
[----:B------:R-:W-:Y:S01]  /*3b60*/  FFMA R97, R45, R74, R157 ;  /* 0x0000004a2d617223 */ /* 0x000fe2000000009d */
[----:B------:R-:W-:Y:S01]  /*3b70*/  LDS R144, [R44+-0x8] ;  /* 0xfffff8002c907984 */ /* 0x000fe20000000800 */
[C---:B------:R-:W-:Y:S02]  /*3b80*/  FFMA R73, R67.reuse, R89, R94 ;  /* 0x0000005943497223 */ /* 0x040fe4000000005e */
[-C--:B------:R-:W-:Y:S02]  /*3b90*/  FFMA R94, R67, R75.reuse, R88 ;  /* 0x0000004b435e7223 */ /* 0x080fe40000000058 */
[----:B------:R-:W-:Y:S02]  /*3ba0*/  FFMA R97, R66, R75, R97 ;  /* 0x0000004b42617223 */ /* 0x000fe40000000061 */
[-C--:B------:R-:W-:Y:S01]  /*3bb0*/  FFMA R98, R70, R78.reuse, R99 ;  /* 0x0000004e46627223 */ /* 0x080fe20000000063 */
[----:B------:R-:W3:Y:S01]  /*3bc0*/  LDS.64 R74, [R63+0x14d0] ;  /* 0x0014d0003f4a7984 */ /* 0x000ee20000000a00 */
[----:B------:R-:W-:-:S02]  /*3bd0*/  FFMA R99, R45, R78, R96 ;  /* 0x0000004e2d637223 */ /* 0x000fc40000000060 */
[-C--:B------:R-:W-:Y:S02]  /*3be0*/  FFMA R78, R70, R80.reuse, R101 ;  /* 0x00000050464e7223 */ /* 0x080fe40000000065 */
[----:B------:R-:W-:Y:S02]  /*3bf0*/  FFMA R101, R45, R80, R155 ;  /* 0x000000502d657223 */ /* 0x000fe4000000009b */
[C---:B------:R-:W-:Y:S02]  /*3c00*/  FFMA R95, R66.reuse, R89, R95 ;  /* 0x00000059425f7223 */ /* 0x040fe4000000005f */
[----:B------:R-:W4:Y:S01]  /*3c10*/  LDS.64 R88, [R63+0x360] ;  /* 0x000360003f587984 */ /* 0x000f220000000a00 */
[C---:B------:R-:W-:Y:S02]  /*3c20*/  FFMA R96, R67.reuse, R79, R98 ;  /* 0x0000004f43607223 */ /* 0x040fe40000000062 */
[-C--:B------:R-:W-:Y:S02]  /*3c30*/  FFMA R98, R67, R81.reuse, R78 ;  /* 0x0000005143627223 */ /* 0x080fe4000000004e */
[----:B------:R-:W-:-:S02]  /*3c40*/  FFMA R101, R66, R81, R101 ;  /* 0x0000005142657223 */ /* 0x000fc40000000065 */
[----:B------:R-:W5:Y:S01]  /*3c50*/  LDS.64 R80, [R63+0x1560] ;  /* 0x001560003f507984 */ /* 0x000f620000000a00 */
[----:B------:R-:W-:Y:S02]  /*3c60*/  FFMA R99, R66, R79, R99 ;  /* 0x0000004f42637223 */ /* 0x000fe40000000063 */
[CC--:B------:R-:W-:Y:S01]  /*3c70*/  FFMA R104, R70.reuse, R76.reuse, R103 ;  /* 0x0000004c46687223 */ /* 0x0c0fe20000000067 */
[----:B------:R-:W3:Y:S01]  /*3c80*/  LDS.64 R78, [R63+0x3f0] ;  /* 0x0003f0003f4e7984 */ /* 0x000ee20000000a00 */
[C---:B------:R-:W-:Y:S02]  /*3c90*/  FFMA R103, R45.reuse, R76, R100 ;  /* 0x0000004c2d677223 */ /* 0x040fe40000000064 */
[-C--:B------:R-:W-:Y:S02]  /*3ca0*/  FFMA R76, R70, R84.reuse, R105 ;  /* 0x00000054464c7223 */ /* 0x080fe40000000069 */
[----:B------:R-:W-:Y:S02]  /*3cb0*/  FFMA R105, R45, R84, R102 ;  /* 0x000000542d697223 */ /* 0x000fe40000000066 */
[----:B------:R-:W-:-:S02]  /*3cc0*/  FFMA R100, R67, R77, R104 ;  /* 0x0000004d43647223 */ /* 0x000fc40000000068 */
[-C--:B------:R-:W-:Y:S02]  /*3cd0*/  FFMA R104, R70, R82.reuse, R107 ;  /* 0x0000005246687223 */ /* 0x080fe4000000006b */
[-C--:B------:R-:W-:Y:S02]  /*3ce0*/  FFMA R102, R67, R85.reuse, R76 ;  /* 0x0000005543667223 */ /* 0x080fe4000000004c */
[----:B------:R-:W-:Y:S02]  /*3cf0*/  FFMA R105, R66, R85, R105 ;  /* 0x0000005542697223 */ /* 0x000fe40000000069 */
[C---:B------:R-:W-:Y:S01]  /*3d00*/  FFMA R107, R45.reuse, R82, R106 ;  /* 0x000000522d6b7223 */ /* 0x040fe2000000006a */
[----:B------:R-:W5:Y:S01]  /*3d10*/  LDS.64 R84, [R63+0x15f0] ;  /* 0x0015f0003f547984 */ /* 0x000f620000000a00 */
[-C--:B0-----:R-:W-:Y:S02]  /*3d20*/  FFMA R106, R70, R86.reuse, R109 ;  /* 0x00000056466a7223 */ /* 0x081fe4000000006d */
[----:B------:R-:W-:-:S02]  /*3d30*/  FFMA R109, R45, R86, R140 ;  /* 0x000000562d6d7223 */ /* 0x000fc4000000008c */
[C---:B------:R-:W-:Y:S02]  /*3d40*/  FFMA R103, R66.reuse, R77, R103 ;  /* 0x0000004d42677223 */ /* 0x040fe40000000067 */
[----:B------:R-:W0:Y:S01]  /*3d50*/  LDS.64 R76, [R63+0x480] ;  /* 0x000480003f4c7984 */ /* 0x000e220000000a00 */
[-C--:B------:R-:W-:Y:S02]  /*3d60*/  FFMA R106, R67, R87.reuse, R106 ;  /* 0x00000057436a7223 */ /* 0x080fe4000000006a */
[----:B------:R-:W-:Y:S02]  /*3d70*/  FFMA R109, R66, R87, R109 ;  /* 0x00000057426d7223 */ /* 0x000fe4000000006d */
[CC--:B-1----:R-:W-:Y:S01]  /*3d80*/  FFMA R140, R70.reuse, R90.reuse, R113 ;  /* 0x0000005a468c7223 */ /* 0x0c2fe20000000071 */
[----:B------:R-:W1:Y:S01]  /*3d90*/  LDS.64 R86, [R63+0x1680] ;  /* 0x001680003f567984 */ /* 0x000e620000000a00 */
[----:B------:R-:W-:Y:S02]  /*3da0*/  FFMA R90, R45, R90, R110 ;  /* 0x0000005a2d5a7223 */ /* 0x000fe4000000006e */
[----:B--2---:R-:W-:-:S02]  /*3db0*/  FFMA R110, R70, R92, R111 ;  /* 0x0000005c466e7223 */ /* 0x004fc4000000006f */
[----:B------:R-:W-:Y:S02]  /*3dc0*/  FFMA R113, R45, R92, R108 ;  /* 0x0000005c2d717223 */ /* 0x000fe4000000006c */
[CC--:B------:R-:W-:Y:S02]  /*3dd0*/  FFMA R104, R67.reuse, R83.reuse, R104 ;  /* 0x0000005343687223 */ /* 0x0c0fe40000000068 */
[C---:B------:R-:W-:Y:S02]  /*3de0*/  FFMA R107, R66.reuse, R83, R107 ;  /* 0x00000053426b7223 */ /* 0x040fe4000000006b */
[----:B------:R-:W2:Y:S01]  /*3df0*/  LDS.64 R82, [R63+0x510] ;  /* 0x000510003f527984 */ /* 0x000ea20000000a00 */
[C---:B------:R-:W-:Y:S02]  /*3e00*/  FFMA R108, R67.reuse, R91, R140 ;  /* 0x0000005b436c7223 */ /* 0x040fe4000000008c */
[-C--:B------:R-:W-:Y:S02]  /*3e10*/  FFMA R110, R67, R93.reuse, R110 ;  /* 0x0000005d436e7223 */ /* 0x080fe4000000006e */
[----:B------:R-:W-:-:S02]  /*3e20*/  FFMA R113, R66, R93, R113 ;  /* 0x0000005d42717223 */ /* 0x000fc40000000071 */
[----:B------:R-:W0:Y:S01]  /*3e30*/  LDS.64 R92, [R63+0x1710] ;  /* 0x001710003f5c7984 */ /* 0x000e220000000a00 */
[-C--:B---3--:R-:W-:Y:S02]  /*3e40*/  FFMA R140, R70, R74.reuse, R117 ;  /* 0x0000004a468c7223 */ /* 0x088fe40000000075 */
[----:B------:R-:W-:Y:S02]  /*3e50*/  FFMA R111, R66, R91, R90 ;  /* 0x0000005b426f7223 */ /* 0x000fe4000000005a */
[C---:B------:R-:W-:Y:S01]  /*3e60*/  FFMA R74, R45.reuse, R74, R114 ;  /* 0x0000004a2d4a7223 */ /* 0x040fe20000000072 */
[----:B------:R-:W3:Y:S01]  /*3e70*/  LDS.64 R90, [R63+0x5a0] ;  /* 0x0005a0003f5a7984 */ /* 0x000ee20000000a00 */
[-C--:B----4-:R-:W-:Y:S02]  /*3e80*/  FFMA R114, R70, R88.reuse, R115 ;  /* 0x0000005846727223 */ /* 0x090fe40000000073 */
[----:B------:R-:W-:Y:S02]  /*3e90*/  FFMA R117, R45, R88, R112 ;  /* 0x000000582d757223 */ /* 0x000fe40000000070 */
[----:B------:R-:W-:-:S02]  /*3ea0*/  FFMA R112, R67, R75, R140 ;  /* 0x0000004b43707223 */ /* 0x000fc4000000008c */
[----:B------:R-:W-:Y:S02]  /*3eb0*/  FFMA R115, R66, R75, R74 ;  /* 0x0000004b42737223 */ /* 0x000fe4000000004a */
[----:B------:R-:W4:Y:S01]  /*3ec0*/  LDS.64 R74, [R63+0x17a0] ;  /* 0x0017a0003f4a7984 */ /* 0x000f220000000a00 */
[-C--:B-----5:R-:W-:Y:S02]  /*3ed0*/  FFMA R140, R70, R80.reuse, R121 ;  /* 0x00000050468c7223 */ /* 0x0a0fe40000000079 */
[----:B------:R-:W-:Y:S02]  /*3ee0*/  FFMA R80, R45, R80, R118 ;  /* 0x000000502d507223 */ /* 0x000fe40000000076 */
[-C--:B------:R-:W-:Y:S02]  /*3ef0*/  FFMA R114, R67, R89.reuse, R114 ;  /* 0x0000005943727223 */ /* 0x080fe40000000072 */
[----:B------:R-:W-:Y:S02]  /*3f00*/  FFMA R117, R66, R89, R117 ;  /* 0x0000005942757223 */ /* 0x000fe40000000075 */
[----:B------:R-:W5:Y:S01]  /*3f10*/  LDS.64 R88, [R63+0x630] ;  /* 0x000630003f587984 */ /* 0x000f620000000a00 */
[----:B------:R-:W-:-:S02]  /*3f20*/  FFMA R118, R70, R78, R119 ;  /* 0x0000004e46767223 */ /* 0x000fc40000000077 */
[----:B------:R-:W-:Y:S02]  /*3f30*/  FFMA R121, R45, R78, R116 ;  /* 0x0000004e2d797223 */ /* 0x000fe40000000074 */
[CC--:B------:R-:W-:Y:S02]  /*3f40*/  FFMA R116, R67.reuse, R81.reuse, R140 ;  /* 0x0000005143747223 */ /* 0x0c0fe4000000008c */
[C---:B------:R-:W-:Y:S02]  /*3f50*/  FFMA R119, R66.reuse, R81, R80 ;  /* 0x0000005142777223 */ /* 0x040fe40000000050 */
[----:B------:R-:W4:Y:S01]  /*3f60*/  LDS.64 R80, [R63+0x1830] ;  /* 0x001830003f507984 */ /* 0x000f220000000a00 */
[-C--:B------:R-:W-:Y:S02]  /*3f70*/  FFMA R118, R67, R79.reuse, R118 ;  /* 0x0000004f43767223 */ /* 0x080fe40000000076 */
[----:B------:R-:W-:Y:S02]  /*3f80*/  FFMA R121, R66, R79, R121 ;  /* 0x0000004f42797223 */ /* 0x000fe40000000079 */
[----:B------:R-:W4:Y:S01]  /*3f90*/  LDS.64 R78, [R63+0x6c0] ;  /* 0x0006c0003f4e7984 */ /* 0x000f220000000a00 */
[----:B------:R-:W-:-:S02]  /*3fa0*/  FFMA R140, R70, R84, R125 ;  /* 0x00000054468c7223 */ /* 0x000fc4000000007d */
[----:B------:R-:W-:Y:S02]  /*3fb0*/  FFMA R84, R45, R84, R122 ;  /* 0x000000542d547223 */ /* 0x000fe4000000007a */
[-C--:B0-----:R-:W-:Y:S02]  /*3fc0*/  FFMA R122, R76, R70.reuse, R123 ;  /* 0x000000464c7a7223 */ /* 0x081fe4000000007b */
[----:B------:R-:W-:Y:S02]  /*3fd0*/  FFMA R123, R66, R85, R84 ;  /* 0x00000055427b7223 */ /* 0x000fe40000000054 */
[CC--:B-1----:R-:W-:Y:S02]  /*3fe0*/  FFMA R84, R86.reuse, R70.reuse, R129 ;  /* 0x0000004656547223 */ /* 0x0c2fe40000000081 */
[----:B------:R-:W-:Y:S02]  /*3ff0*/  FFMA R86, R86, R45, R126 ;  /* 0x0000002d56567223 */ /* 0x000fe4000000007e */
[----:B--2---:R-:W-:-:S02]  /*4000*/  FFMA R126, R82, R70, R127 ;  /* 0x00000046527e7223 */ /* 0x004fc4000000007f */
[----:B------:R-:W-:Y:S02]  /*4010*/  FFMA R127, R66, R87, R86 ;  /* 0x00000057427f7223 */ /* 0x000fe40000000056 */
[-C--:B------:R-:W-:Y:S02]  /*4020*/  FFMA R125, R76, R45.reuse, R120 ;  /* 0x0000002d4c7d7223 */ /* 0x080fe40000000078 */
[----:B------:R-:W-:Y:S02]  /*4030*/  FFMA R129, R82, R45, R124 ;  /* 0x0000002d52817223 */ /* 0x000fe4000000007c */
[----:B------:R-:W-:Y:S02]  /*4040*/  FFMA R86, R92, R70, R133 ;  /* 0x000000465c567223 */ /* 0x000fe40000000085 */
[C---:B------:R-:W-:Y:S02]  /*4050*/  FFMA R120, R67.reuse, R85, R140 ;  /* 0x0000005543787223 */ /* 0x040fe4000000008c */
[----:B------:R-:W-:-:S02]  /*4060*/  FFMA R124, R67, R87, R84 ;  /* 0x00000057437c7223 */ /* 0x000fc40000000054 */
[-C--:B------:R-:W-:Y:S01]  /*4070*/  FFMA R92, R92, R45.reuse, R130 ;  /* 0x0000002d5c5c7223 */ /* 0x080fe20000000082 */
[----:B------:R-:W0:Y:S01]  /*4080*/  LDS.64 R84, [R63+0x750] ;  /* 0x000750003f547984 */ /* 0x000e220000000a00 */
[C---:B---3--:R-:W-:Y:S02]  /*4090*/  FFMA R130, R90.reuse, R70, R131 ;  /* 0x000000465a827223 */ /* 0x048fe40000000083 */
[----:B------:R-:W-:Y:S02]  /*40a0*/  FFMA R133, R90, R45, R128 ;  /* 0x0000002d5a857223 */ /* 0x000fe40000000080 */
[-C--:B------:R-:W-:Y:S02]  /*40b0*/  FFMA R126, R67, R83.reuse, R126 ;  /* 0x00000053437e7223 */ /* 0x080fe4000000007e */
[C---:B------:R-:W-:Y:S02]  /*40c0*/  FFMA R129, R66.reuse, R83, R129 ;  /* 0x0000005342817223 */ /* 0x040fe40000000081 */
[----:B------:R-:W1:Y:S01]  /*40d0*/  LDS.64 R82, [R63+0x1950] ;  /* 0x001950003f527984 */ /* 0x000e620000000a00 */
[----:B------:R-:W-:-:S02]  /*40e0*/  FFMA R131, R66, R93, R92 ;  /* 0x0000005d42837223 */ /* 0x000fc4000000005c */
[CC--:B------:R-:W-:Y:S02]  /*40f0*/  FFMA R130, R67.reuse, R91.reuse, R130 ;  /* 0x0000005b43827223 */ /* 0x0c0fe40000000082 */
[----:B------:R-:W-:Y:S02]  /*4100*/  FFMA R133, R66, R91, R133 ;  /* 0x0000005b42857223 */ /* 0x000fe40000000085 */
[----:B------:R-:W2:Y:S01]  /*4110*/  LDS.64 R90, [R63+0x7e0] ;  /* 0x0007e0003f5a7984 */ /* 0x000ea20000000a00 */
[CC--:B----4-:R-:W-:Y:S02]  /*4120*/  FFMA R92, R74.reuse, R70.reuse, R137 ;  /* 0x000000464a5c7223 */ /* 0x0d0fe40000000089 */
[----:B------:R-:W-:Y:S02]  /*4130*/  FFMA R128, R67, R93, R86 ;  /* 0x0000005d43807223 */ /* 0x000fe40000000056 */
[----:B------:R-:W-:Y:S01]  /*4140*/  FFMA R74, R74, R45, R134 ;  /* 0x0000002d4a4a7223 */ /* 0x000fe20000000086 */
[----:B------:R-:W3:Y:S01]  /*4150*/  LDS.64 R86, [R63+0x19e0] ;  /* 0x0019e0003f567984 */ /* 0x000ee20000000a00 */
[----:B-----5:R-:W-:-:S02]  /*4160*/  FFMA R134, R88, R70, R135 ;  /* 0x0000004658867223 */ /* 0x020fc40000000087 */
[----:B------:R-:W-:Y:S02]  /*4170*/  FFMA R137, R88, R45, R132 ;  /* 0x0000002d58897223 */ /* 0x000fe40000000084 */
[CC--:B------:R-:W-:Y:S02]  /*4180*/  FFMA R132, R67.reuse, R75.reuse, R92 ;  /* 0x0000004b43847223 */ /* 0x0c0fe4000000005c */
[C---:B------:R-:W-:Y:S02]  /*4190*/  FFMA R135, R66.reuse, R75, R74 ;  /* 0x0000004b42877223 */ /* 0x040fe4000000004a */
[CC--:B------:R-:W-:Y:S01]  /*41a0*/  FFMA R122, R67.reuse, R77.reuse, R122 ;  /* 0x0000004d437a7223 */ /* 0x0c0fe2000000007a */
[----:B------:R-:W4:Y:S01]  /*41b0*/  LDS.64 R74, [R63+0x870] ;  /* 0x000870003f4a7984 */ /* 0x000f220000000a00 */
[----:B------:R-:W-:Y:S02]  /*41c0*/  FFMA R125, R66, R77, R125 ;  /* 0x0000004d427d7223 */ /* 0x000fe4000000007d */
[----:B------:R-:W-:Y:S01]  /*41d0*/  FFMA R92, R80, R70, R139 ;  /* 0x00000046505c7223 */ /* 0x000fe2000000008b */
[----:B------:R-:W5:Y:S01]  /*41e0*/  LDS.64 R76, [R63+0x18c0] ;  /* 0x0018c0003f4c7984 */ /* 0x000f620000000a00 */
[----:B------:R-:W-:-:S02]  /*41f0*/  FFMA R134, R67, R89, R134 ;  /* 0x0000005943867223 */ /* 0x000fc40000000086 */
[----:B------:R-:W-:Y:S02]  /*4200*/  FFMA R137, R66, R89, R137 ;  /* 0x0000005942897223 */ /* 0x000fe40000000089 */
[-C--:B------:R-:W-:Y:S01]  /*4210*/  FFMA R139, R80, R45.reuse, R136 ;  /* 0x0000002d508b7223 */ /* 0x080fe20000000088 */
[----:B------:R-:W5:Y:S01]  /*4220*/  LDS.64 R88, [R63+0x1a70] ;  /* 0x001a70003f587984 */ /* 0x000f620000000a00 */
[C---:B------:R-:W-:Y:S02]  /*4230*/  FFMA R80, R78.reuse, R70, R141 ;  /* 0x000000464e507223 */ /* 0x040fe4000000008d */
[----:B------:R-:W-:Y:S01]  /*4240*/  FFMA R140, R78, R45, R138 ;  /* 0x0000002d4e8c7223 */ /* 0x000fe2000000008a */
[----:B------:R-:W-:Y:S01]  /*4250*/  LDS R141, [R44+-0x6c] ;  /* 0xffff94002c8d7984 */ /* 0x000fe20000000800 */
[-C--:B------:R-:W-:Y:S02]  /*4260*/  FFMA R136, R67, R81.reuse, R92 ;  /* 0x0000005143887223 */ /* 0x080fe4000000005c */
[----:B------:R-:W-:-:S02]  /*4270*/  FFMA R139, R66, R81, R139 ;  /* 0x00000051428b7223 */ /* 0x000fc4000000008b */
[CC--:B------:R-:W-:Y:S02]  /*4280*/  FFMA R138, R67.reuse, R79.reuse, R80 ;  /* 0x0000004f438a7223 */ /* 0x0c0fe40000000050 */
[----:B------:R-:W5:Y:S01]  /*4290*/  LDS.64 R80, [R63+0x8] ;  /* 0x000008003f507984 */ /* 0x000f620000000a00 */
[----:B------:R-:W-:Y:S02]  /*42a0*/  FFMA R140, R66, R79, R140 ;  /* 0x0000004f428c7223 */ /* 0x000fe4000000008c */
[-C--:B0-----:R-:W-:Y:S01]  /*42b0*/  FFMA R154, R84, R70.reuse, R149 ;  /* 0x00000046549a7223 */ /* 0x081fe20000000095 */
[----:B------:R-:W0:Y:S01]  /*42c0*/  LDS.64 R78, [R63+0x1208] ;  /* 0x001208003f4e7984 */ /* 0x000e220000000a00 */
[----:B-1----:R-:W-:Y:S02]  /*42d0*/  FFMA R149, R82, R45, R146 ;  /* 0x0000002d52957223 */ /* 0x002fe40000000092 */
[----:B------:R-:W-:Y:S02]  /*42e0*/  FFMA R146, R67, R85, R154 ;  /* 0x0000005543927223 */ /* 0x000fe4000000009a */
[----:B--2---:R-:W-:-:S02]  /*42f0*/  FFMA R154, R90, R70, R153 ;  /* 0x000000465a9a7223 */ /* 0x004fc40000000099 */
[-C--:B------:R-:W-:Y:S02]  /*4300*/  FFMA R153, R90, R45.reuse, R152 ;  /* 0x0000002d5a997223 */ /* 0x080fe40000000098 */
[CC--:B---3--:R-:W-:Y:S02]  /*4310*/  FFMA R152, R86.reuse, R70.reuse, R151 ;  /* 0x0000004656987223 */ /* 0x0c8fe40000000097 */
[-C--:B------:R-:W-:Y:S02]  /*4320*/  FFMA R151, R86, R45.reuse, R150 ;  /* 0x0000002d56977223 */ /* 0x080fe40000000096 */
[----:B------:R-:W-:Y:S02]  /*4330*/  FFMA R84, R84, R45, R148 ;  /* 0x0000002d54547223 */ /* 0x000fe40000000094 */
[----:B------:R-:W-:Y:S02]  /*4340*/  FFMA R150, R67, R87, R152 ;  /* 0x0000005743967223 */ /* 0x000fe40000000098 */
[----:B----4-:R-:W-:-:S02]  /*4350*/  FFMA R152, R74, R70, R69 ;  /* 0x000000464a987223 */ /* 0x010fc40000000045 */
[CC--:B-----5:R-:W-:Y:S02]  /*4360*/  FFMA R92, R76.reuse, R70.reuse, R143 ;  /* 0x000000464c5c7223 */ /* 0x0e0fe4000000008f */
[-C--:B------:R-:W-:Y:S02]  /*4370*/  FFMA R145, R76, R45.reuse, R142 ;  /* 0x0000002d4c917223 */ /* 0x080fe4000000008e */
[-C--:B------:R-:W-:Y:S01]  /*4380*/  FFMA R74, R74, R45.reuse, R72 ;  /* 0x0000002d4a4a7223 */ /* 0x080fe20000000048 */
[----:B------:R-:W1:Y:S01]  /*4390*/  LDS R142, [R44] ;  /* 0x000000002c8e7984 */ /* 0x000e620000000800 */
[-C--:B------:R-:W-:Y:S02]  /*43a0*/  FFMA R72, R88, R70.reuse, R71 ;  /* 0x0000004658487223 */ /* 0x080fe40000000047 */
[----:B------:R-:W-:Y:S02]  /*43b0*/  FFMA R148, R82, R70, R147 ;  /* 0x0000004652947223 */ /* 0x000fe40000000093 */
[----:B------:R-:W-:Y:S01]  /*43c0*/  FFMA R68, R88, R45, R68 ;  /* 0x0000002d58447223 */ /* 0x000fe20000000044 */
[----:B------:R-:W2:Y:S01]  /*43d0*/  LDS.64 R70, [R63+0x13b8] ;  /* 0x0013b8003f467984 */ /* 0x000ea20000000a00 */
[----:B------:R-:W-:-:S02]  /*43e0*/  FFMA R147, R66, R85, R84 ;  /* 0x0000005542937223 */ /* 0x000fc40000000054 */
[C---:B------:R-:W-:Y:S01]  /*43f0*/  FFMA R90, R67.reuse, R91, R154 ;  /* 0x0000005b435a7223 */ /* 0x040fe2000000009a */
[----:B------:R-:W3:Y:S01]  /*4400*/  LDS.64 R84, [R63+0x1328] ;  /* 0x001328003f547984 */ /* 0x000ee20000000a00 */
[C---:B------:R-:W-:Y:S02]  /*4410*/  FFMA R151, R66.reuse, R87, R151 ;  /* 0x0000005742977223 */ /* 0x040fe40000000097 */
[CC--:B------:R-:W-:Y:S01]  /*4420*/  FFMA R143, R67.reuse, R77.reuse, R92 ;  /* 0x0000004d438f7223 */ /* 0x0c0fe2000000005c */
[----:B------:R-:W4:Y:S01]  /*4430*/  LDS.64 R86, [R63+0x1b8] ;  /* 0x0001b8003f567984 */ /* 0x000f220000000a00 */
[C---:B------:R-:W-:Y:S02]  /*4440*/  FFMA R145, R66.reuse, R77, R145 ;  /* 0x0000004d42917223 */ /* 0x040fe40000000091 */
[----:B------:R-:W-:Y:S01]  /*4450*/  FFMA R91, R66, R91, R153 ;  /* 0x0000005b425b7223 */ /* 0x000fe20000000099 */
[----:B------:R-:W5:Y:S01]  /*4460*/  LDS.64 R76, [R63+0x1298] ;  /* 0x001298003f4c7984 */ /* 0x000f620000000a00 */
[----:B------:R-:W-:-:S02]  /*4470*/  FFMA R153, R67, R89, R72 ;  /* 0x0000005943997223 */ /* 0x000fc40000000048 */
[----:B------:R-:W-:Y:S01]  /*4480*/  FFMA R89, R66, R89, R68 ;  /* 0x0000005942597223 */ /* 0x000fe20000000044 */
[----:B------:R-:W-:Y:S01]  /*4490*/  LDS.64 R92, [R63+0x98] ;  /* 0x000098003f5c7984 */ /* 0x000fe20000000a00 */
[----:B------:R-:W-:Y:S02]  /*44a0*/  FFMA R68, R45, R80, R64 ;  /* 0x000000502d447223 */ /* 0x000fe40000000040 */
[C---:B------:R-:W-:Y:S02]  /*44b0*/  FFMA R88, R67.reuse, R75, R152 ;  /* 0x0000004b43587223 */ /* 0x040fe40000000098 */
[----:B------:R-:W-:Y:S02]  /*44c0*/  FFMA R155, R80, R141, R65 ;  /* 0x0000008d509b7223 */ /* 0x000fe40000000041 */
[-C--:B------:R-:W-:Y:S01]  /*44d0*/  FFMA R148, R67, R83.reuse, R148 ;  /* 0x0000005343947223 */ /* 0x080fe20000000094 */
[----:B------:R-:W5:Y:S01]  /*44e0*/  LDS.64 R64, [R63+0x1448] ;  /* 0x001448003f407984 */ /* 0x000f620000000a00 */
[----:B------:R-:W-:-:S02]  /*44f0*/  FFMA R149, R66, R83, R149 ;  /* 0x0000005342957223 */ /* 0x000fc40000000095 */
[----:B------:R-:W-:Y:S01]  /*4500*/  FFMA R152, R66, R75, R74 ;  /* 0x0000004b42987223 */ /* 0x000fe2000000004a */
[----:B------:R-:W-:Y:S01]  /*4510*/  LDS.64 R82, [R63+0x128] ;  /* 0x000128003f527984 */ /* 0x000fe20000000a00 */
[----:B0-----:R-:W-:Y:S02]  /*4520*/  FFMA R159, R78, R141, R95 ;  /* 0x0000008d4e9f7223 */ /* 0x001fe4000000005f */
[----:B------:R-:W-:Y:S01]  /*4530*/  FFMA R73, R45, R78, R73 ;  /* 0x0000004e2d497223 */ /* 0x000fe20000000049 */
[----:B------:R-:W0:Y:S01]  /*4540*/  LDS.64 R66, [R63+0x248] ;  /* 0x000248003f427984 */ /* 0x000e220000000a00 */
[C---:B------:R-:W-:Y:S02]  /*4550*/  FFMA R95, R144.reuse, R81, R68 ;  /* 0x00000051905f7223 */ /* 0x040fe40000000044 */
[-C--:B------:R-:W-:Y:S01]  /*4560*/  FFMA R157, R144, R79.reuse, R73 ;  /* 0x0000004f909d7223 */ /* 0x080fe20000000049 */
[----:B------:R-:W0:Y:S01]  /*4570*/  LDS.64 R68, [R63+0x2d8] ;  /* 0x0002d8003f447984 */ /* 0x000e220000000a00 */
[----:B-1----:R-:W-:-:S02]  /*4580*/  FFMA R159, R142, R79, R159 ;  /* 0x0000004f8e9f7223 */ /* 0x002fc4000000009f */
[----:B------:R-:W-:Y:S01]  /*4590*/  FFMA R155, R142, R81, R155 ;  /* 0x000000518e9b7223 */ /* 0x000fe2000000009b */
[----:B------:R-:W1:Y:S01]  /*45a0*/  LDS.64 R72, [R63+0x14d8] ;  /* 0x0014d8003f487984 */ /* 0x000e620000000a00 */
[-C--:B--2---:R-:W-:Y:S02]  /*45b0*/  FFMA R104, R45, R70.reuse, R104 ;  /* 0x000000462d687223 */ /* 0x084fe40000000068 */
[----:B------:R-:W-:Y:S01]  /*45c0*/  FFMA R165, R141, R70, R107 ;  /* 0x000000468da57223 */ /* 0x000fe2000000006b */
[----:B------:R-:W2:Y:S01]  /*45d0*/  LDS.64 R74, [R63+0x368] ;  /* 0x000368003f4a7984 */ /* 0x000ea20000000a00 */
[-C--:B---3--:R-:W-:Y:S02]  /*45e0*/  FFMA R100, R45, R84.reuse, R100 ;  /* 0x000000542d647223 */ /* 0x088fe40000000064 */
[----:B------:R-:W-:Y:S01]  /*45f0*/  FFMA R84, R141, R84, R103 ;  /* 0x000000548d547223 */ /* 0x000fe20000000067 */
[----:B------:R-:W-:Y:S01]  /*4600*/  LDS.64 R78, [R63+0x3f8] ;  /* 0x0003f8003f4e7984 */ /* 0x000fe20000000a00 */
[----:B----4-:R-:W-:-:S02]  /*4610*/  FFMA R102, R45, R86, R102 ;  /* 0x000000562d667223 */ /* 0x010fc40000000066 */
[----:B------:R-:W-:Y:S01]  /*4620*/  FFMA R86, R141, R86, R105 ;  /* 0x000000568d567223 */ /* 0x000fe20000000069 */
[----:B------:R-:W-:Y:S01]  /*4630*/  LDS.64 R80, [R63+0x15f8] ;  /* 0x0015f8003f507984 */ /* 0x000fe20000000a00 */
[-C--:B-----5:R-:W-:Y:S02]  /*4640*/  FFMA R96, R45, R76.reuse, R96 ;  /* 0x0000004c2d607223 */ /* 0x0a0fe40000000060 */
[----:B------:R-:W-:Y:S02]  /*4650*/  FFMA R161, R141, R76, R99 ;  /* 0x0000004c8da17223 */ /* 0x000fe40000000063 */
[C---:B------:R-:W-:Y:S02]  /*4660*/  FFMA R163, R144.reuse, R85, R100 ;  /* 0x0000005590a37223 */ /* 0x040fe40000000064 */
[C---:B------:R-:W-:Y:S02]  /*4670*/  FFMA R105, R144.reuse, R87, R102 ;  /* 0x0000005790697223 */ /* 0x040fe40000000066 */
[----:B------:R-:W-:-:S02]  /*4680*/  FFMA R99, R144, R77, R96 ;  /* 0x0000004d90637223 */ /* 0x000fc40000000060 */
[C---:B------:R-:W-:Y:S02]  /*4690*/  FFMA R161, R142.reuse, R77, R161 ;  /* 0x0000004d8ea17223 */ /* 0x040fe400000000a1 */
[C---:B------:R-:W-:Y:S01]  /*46a0*/  FFMA R85, R142.reuse, R85, R84 ;  /* 0x000000558e557223 */ /* 0x040fe20000000054 */
[----:B------:R-:W3:Y:S01]  /*46b0*/  LDS.64 R76, [R63+0x1568] ;  /* 0x001568003f4c7984 */ /* 0x000ee20000000a00 */
[----:B------:R-:W-:Y:S02]  /*46c0*/  FFMA R87, R142, R87, R86 ;  /* 0x000000578e577223 */ /* 0x000fe40000000056 */
[-C--:B------:R-:W-:Y:S02]  /*46d0*/  FFMA R84, R45, R64.reuse, R108 ;  /* 0x000000402d547223 */ /* 0x080fe4000000006c */
[----:B------:R-:W-:Y:S02]  /*46e0*/  FFMA R86, R141, R64, R111 ;  /* 0x000000408d567223 */ /* 0x000fe4000000006f */
[----:B0-----:R-:W-:-:S02]  /*46f0*/  FFMA R106, R45, R66, R106 ;  /* 0x000000422d6a7223 */ /* 0x001fc4000000006a */
[----:B------:R-:W-:Y:S02]  /*4700*/  FFMA R66, R141, R66, R109 ;  /* 0x000000428d427223 */ /* 0x000fe4000000006d */
[C---:B------:R-:W-:Y:S02]  /*4710*/  FFMA R94, R45.reuse, R92, R94 ;  /* 0x0000005c2d5e7223 */ /* 0x040fe4000000005e */
[C---:B------:R-:W-:Y:S02]  /*4720*/  FFMA R98, R45.reuse, R82, R98 ;  /* 0x000000522d627223 */ /* 0x040fe40000000062 */
[----:B------:R-:W-:Y:S02]  /*4730*/  FFMA R110, R45, R68, R110 ;  /* 0x000000442d6e7223 */ /* 0x000fe4000000006e */
[----:B------:R-:W-:Y:S02]  /*4740*/  FFMA R82, R141, R82, R101 ;  /* 0x000000528d527223 */ /* 0x000fe40000000065 */
[----:B------:R-:W-:-:S02]  /*4750*/  FFMA R107, R144, R71, R104 ;  /* 0x00000047906b7223 */ /* 0x000fc40000000068 */
[----:B------:R-:W-:Y:S02]  /*4760*/  FFMA R165, R142, R71, R165 ;  /* 0x000000478ea57223 */ /* 0x000fe400000000a5 */
[-C--:B------:R-:W-:Y:S01]  /*4770*/  FFMA R84, R144, R65.reuse, R84 ;  /* 0x0000004190547223 */ /* 0x080fe20000000054 */
[----:B------:R-:W0:Y:S01]  /*4780*/  LDS.64 R70, [R63+0x488] ;  /* 0x000488003f467984 */ /* 0x000e220000000a00 */
[----:B------:R-:W-:Y:S02]  /*4790*/  FFMA R86, R142, R65, R86 ;  /* 0x000000418e567223 */ /* 0x000fe40000000056 */
[C---:B------:R-:W-:Y:S01]  /*47a0*/  FFMA R68, R141.reuse, R68, R113 ;  /* 0x000000448d447223 */ /* 0x040fe20000000071 */
[----:B------:R-:W4:Y:S01]  /*47b0*/  LDS.64 R64, [R63+0x518] ;  /* 0x000518003f407984 */ /* 0x000f220000000a00 */
[----:B------:R-:W-:Y:S02]  /*47c0*/  FFMA R92, R141, R92, R97 ;  /* 0x0000005c8d5c7223 */ /* 0x000fe40000000061 */
[----:B------:R-:W-:-:S02]  /*47d0*/  FFMA R97, R144, R93, R94 ;  /* 0x0000005d90617223 */ /* 0x000fc4000000005e */
[-C--:B------:R-:W-:Y:S02]  /*47e0*/  FFMA R109, R144, R67.reuse, R106 ;  /* 0x00000043906d7223 */ /* 0x080fe4000000006a */
[C---:B------:R-:W-:Y:S02]  /*47f0*/  FFMA R111, R142.reuse, R67, R66 ;  /* 0x000000438e6f7223 */ /* 0x040fe40000000042 */
[----:B------:R-:W5:Y:S01]  /*4800*/  LDS.64 R66, [R63+0x1718] ;  /* 0x001718003f427984 */ /* 0x000f620000000a00 */
[----:B-1----:R-:W-:Y:S02]  /*4810*/  FFMA R94, R141, R72, R115 ;  /* 0x000000488d5e7223 */ /* 0x002fe40000000073 */
[----:B------:R-:W-:Y:S02]  /*4820*/  FFMA R93, R142, R93, R92 ;  /* 0x0000005d8e5d7223 */ /* 0x000fe4000000005c */
[-C--:B------:R-:W-:Y:S02]  /*4830*/  FFMA R101, R144, R83.reuse, R98 ;  /* 0x0000005390657223 */ /* 0x080fe40000000062 */
[----:B------:R-:W-:-:S02]  /*4840*/  FFMA R103, R142, R83, R82 ;  /* 0x000000538e677223 */ /* 0x000fc40000000052 */
[-C--:B------:R-:W-:Y:S01]  /*4850*/  FFMA R113, R144, R69.reuse, R110 ;  /* 0x0000004590717223 */ /* 0x080fe2000000006e */
[----:B------:R-:W1:Y:S01]  /*4860*/  LDS.64 R82, [R63+0x1688] ;  /* 0x001688003f527984 */ /* 0x000e620000000a00 */
[C---:B------:R-:W-:Y:S02]  /*4870*/  FFMA R115, R142.reuse, R69, R68 ;  /* 0x000000458e737223 */ /* 0x040fe40000000044 */
[C---:B------:R-:W-:Y:S01]  /*4880*/  FFMA R92, R45.reuse, R72, R112 ;  /* 0x000000482d5c7223 */ /* 0x040fe20000000070 */
[----:B------:R-:W1:Y:S01]  /*4890*/  LDS.64 R68, [R63+0x5a8] ;  /* 0x0005a8003f447984 */ /* 0x000e620000000a00 */
[-C--:B------:R-:W-:Y:S02]  /*48a0*/  FFMA R94, R142, R73.reuse, R94 ;  /* 0x000000498e5e7223 */ /* 0x080fe4000000005e */
[----:B------:R-:W-:Y:S02]  /*48b0*/  FFMA R92, R144, R73, R92 ;  /* 0x00000049905c7223 */ /* 0x000fe4000000005c */
[----:B------:R-:W1:Y:S01]  /*48c0*/  LDS.64 R72, [R63+0x17a8] ;  /* 0x0017a8003f487984 */ /* 0x000e620000000a00 */
[----:B--2---:R-:W-:-:S02]  /*48d0*/  FFMA R114, R45, R74, R114 ;  /* 0x0000004a2d727223 */ /* 0x004fc40000000072 */
[----:B------:R-:W-:Y:S02]  /*48e0*/  FFMA R74, R141, R74, R117 ;  /* 0x0000004a8d4a7223 */ /* 0x000fe40000000075 */
[-C--:B---3--:R-:W-:Y:S02]  /*48f0*/  FFMA R96, R45, R76.reuse, R116 ;  /* 0x0000004c2d607223 */ /* 0x088fe40000000074 */
[----:B------:R-:W-:Y:S02]  /*4900*/  FFMA R98, R141, R76, R119 ;  /* 0x0000004c8d627223 */ /* 0x000fe40000000077 */
[-C--:B------:R-:W-:Y:S02]  /*4910*/  FFMA R117, R144, R75.reuse, R114 ;  /* 0x0000004b90757223 */ /* 0x080fe40000000072 */
[----:B------:R-:W-:Y:S02]  /*4920*/  FFMA R119, R142, R75, R74 ;  /* 0x0000004b8e777223 */ /* 0x000fe4000000004a */
[-C--:B------:R-:W-:Y:S01]  /*4930*/  FFMA R96, R144, R77.reuse, R96 ;  /* 0x0000004d90607223 */ /* 0x080fe20000000060 */
[----:B------:R-:W2:Y:S01]  /*4940*/  LDS.64 R74, [R63+0x638] ;  /* 0x000638003f4a7984 */ /* 0x000ea20000000a00 */
[----:B------:R-:W-:-:S02]  /*4950*/  FFMA R98, R142, R77, R98 ;  /* 0x0000004d8e627223 */ /* 0x000fc40000000062 */
[-C--:B------:R-:W-:Y:S01]  /*4960*/  FFMA R118, R45, R78.reuse, R118 ;  /* 0x0000004e2d767223 */ /* 0x080fe20000000076 */
[----:B------:R-:W3:Y:S01]  /*4970*/  LDS.64 R76, [R63+0x1838] ;  /* 0x001838003f4c7984 */ /* 0x000ee20000000a00 */
[-C--:B0-----:R-:W-:Y:S02]  /*4980*/  FFMA R122, R70, R45.reuse, R122 ;  /* 0x0000002d467a7223 */ /* 0x081fe4000000007a */
[----:B----4-:R-:W-:Y:S02]  /*4990*/  FFMA R126, R64, R45, R126 ;  /* 0x0000002d407e7223 */ /* 0x010fe4000000007e */
[----:B------:R-:W-:Y:S02]  /*49a0*/  FFMA R78, R141, R78, R121 ;  /* 0x0000004e8d4e7223 */ /* 0x000fe40000000079 */
[-C--:B------:R-:W-:Y:S02]  /*49b0*/  FFMA R70, R70, R141.reuse, R125 ;  /* 0x0000008d46467223 */ /* 0x080fe4000000007d */
[----:B------:R-:W-:-:S02]  /*49c0*/  FFMA R64, R64, R141, R129 ;  /* 0x0000008d40407223 */ /* 0x000fc40000000081 */
[-C--:B------:R-:W-:Y:S02]  /*49d0*/  FFMA R100, R45, R80.reuse, R120 ;  /* 0x000000502d647223 */ /* 0x080fe40000000078 */
[----:B------:R-:W-:Y:S01]  /*49e0*/  FFMA R102, R141, R80, R123 ;  /* 0x000000508d667223 */ /* 0x000fe2000000007b */
[----:B------:R-:W-:Y:S01]  /*49f0*/  LDS R120, [R44+0x4] ;  /* 0x000004002c787984 */ /* 0x000fe20000000800 */
[C---:B-----5:R-:W-:Y:S02]  /*4a00*/  FFMA R108, R66.reuse, R45, R128 ;  /* 0x0000002d426c7223 */ /* 0x060fe40000000080 */
[-C--:B------:R-:W-:Y:S02]  /*4a10*/  FFMA R110, R66, R141.reuse, R131 ;  /* 0x0000008d426e7223 */ /* 0x080fe40000000083 */
[----:B-1----:R-:W-:Y:S02]  /*4a20*/  FFMA R106, R82, R141, R127 ;  /* 0x0000008d526a7223 */ /* 0x002fe4000000007f */
[----:B------:R-:W-:-:S02]  /*4a30*/  FFMA R130, R68, R45, R130 ;  /* 0x0000002d44827223 */ /* 0x000fc40000000082 */
[-C--:B------:R-:W-:Y:S02]  /*4a40*/  FFMA R121, R144, R79.reuse, R118 ;  /* 0x0000004f90797223 */ /* 0x080fe40000000076 */
[----:B------:R-:W-:Y:S02]  /*4a50*/  FFMA R123, R142, R79, R78 ;  /* 0x0000004f8e7b7223 */ /* 0x000fe4000000004e */
[-C--:B------:R-:W-:Y:S01]  /*4a60*/  FFMA R100, R144, R81.reuse, R100 ;  /* 0x0000005190647223 */ /* 0x080fe20000000064 */
[----:B------:R-:W0:Y:S01]  /*4a70*/  LDS.64 R78, [R63+0x6c8] ;  /* 0x0006c8003f4e7984 */ /* 0x000e220000000a00 */
[----:B------:R-:W-:Y:S02]  /*4a80*/  FFMA R102, R142, R81, R102 ;  /* 0x000000518e667223 */ /* 0x000fe40000000066 */
[-C--:B------:R-:W-:Y:S01]  /*4a90*/  FFMA R125, R144, R71.reuse, R122 ;  /* 0x00000047907d7223 */ /* 0x080fe2000000007a */
[----:B------:R-:W1:Y:S01]  /*4aa0*/  LDS.64 R80, [R63+0x18c8] ;  /* 0x0018c8003f507984 */ /* 0x000e620000000a00 */
[----:B------:R-:W-:-:S02]  /*4ab0*/  FFMA R127, R142, R71, R70 ;  /* 0x000000478e7f7223 */ /* 0x000fc40000000046 */
[-C--:B------:R-:W-:Y:S01]  /*4ac0*/  FFMA R129, R144, R65.reuse, R126 ;  /* 0x0000004190817223 */ /* 0x080fe2000000007e */
[----:B------:R-:W4:Y:S01]  /*4ad0*/  LDS.64 R70, [R63+0x758] ;  /* 0x000758003f467984 */ /* 0x000f220000000a00 */
[----:B------:R-:W-:Y:S02]  /*4ae0*/  FFMA R131, R142, R65, R64 ;  /* 0x000000418e837223 */ /* 0x000fe40000000040 */
[----:B------:R-:W-:Y:S01]  /*4af0*/  FFMA R68, R68, R141, R133 ;  /* 0x0000008d44447223 */ /* 0x000fe20000000085 */
[----:B------:R-:W5:Y:S01]  /*4b00*/  LDS.64 R64, [R63+0x1958] ;  /* 0x001958003f407984 */ /* 0x000f620000000a00 */
[-C--:B------:R-:W-:Y:S02]  /*4b10*/  FFMA R108, R144, R67.reuse, R108 ;  /* 0x00000043906c7223 */ /* 0x080fe4000000006c */
[----:B------:R-:W-:Y:S01]  /*4b20*/  FFMA R110, R142, R67, R110 ;  /* 0x000000438e6e7223 */ /* 0x000fe2000000006e */
[----:B------:R-:W-:Y:S01]  /*4b30*/  LDS R122, [R44+-0x4] ;  /* 0xfffffc002c7a7984 */ /* 0x000fe20000000800 */
[----:B------:R-:W-:-:S02]  /*4b40*/  FFMA R114, R72, R141, R135 ;  /* 0x0000008d48727223 */ /* 0x000fc40000000087 */
[-C--:B------:R-:W-:Y:S01]  /*4b50*/  FFMA R133, R144, R69.reuse, R130 ;  /* 0x0000004590857223 */ /* 0x080fe20000000082 */
[----:B------:R-:W5:Y:S01]  /*4b60*/  LDS.64 R66, [R63+0x7e8] ;  /* 0x0007e8003f427984 */ /* 0x000f620000000a00 */
[----:B------:R-:W-:Y:S02]  /*4b70*/  FFMA R135, R142, R69, R68 ;  /* 0x000000458e877223 */ /* 0x000fe40000000044 */
[-C--:B------:R-:W-:Y:S01]  /*4b80*/  FFMA R104, R82, R45.reuse, R124 ;  /* 0x0000002d52687223 */ /* 0x080fe2000000007c */
[----:B------:R-:W5:Y:S01]  /*4b90*/  LDS.64 R68, [R63+0x19e8] ;  /* 0x0019e8003f447984 */ /* 0x000f620000000a00 */
[-C--:B------:R-:W-:Y:S02]  /*4ba0*/  FFMA R112, R72, R45.reuse, R132 ;  /* 0x0000002d48707223 */ /* 0x080fe40000000084 */
[C---:B--2---:R-:W-:Y:S01]  /*4bb0*/  FFMA R134, R74.reuse, R45, R134 ;  /* 0x0000002d4a867223 */ /* 0x044fe20000000086 */
[----:B------:R-:W-:Y:S01]  /*4bc0*/  LDS R124, [R44+0x8] ;  /* 0x000008002c7c7984 */ /* 0x000fe20000000800 */
[----:B------:R-:W-:-:S02]  /*4bd0*/  FFMA R74, R74, R141, R137 ;  /* 0x0000008d4a4a7223 */ /* 0x000fc40000000089 */
[C---:B---3--:R-:W-:Y:S02]  /*4be0*/  FFMA R116, R76.reuse, R45, R136 ;  /* 0x0000002d4c747223 */ /* 0x048fe40000000088 */
[----:B------:R-:W-:Y:S01]  /*4bf0*/  FFMA R118, R76, R141, R139 ;  /* 0x0000008d4c767223 */ /* 0x000fe2000000008b */
[----:B------:R-:W-:Y:S01]  /*4c00*/  LDS R136, [R44+0x78] ;  /* 0x000078002c887984 */ /* 0x000fe20000000800 */
[-C--:B------:R-:W-:Y:S02]  /*4c10*/  FFMA R104, R144, R83.reuse, R104 ;  /* 0x0000005390687223 */ /* 0x080fe40000000068 */
[----:B------:R-:W-:Y:S02]  /*4c20*/  FFMA R106, R142, R83, R106 ;  /* 0x000000538e6a7223 */ /* 0x000fe4000000006a */
[-C--:B------:R-:W-:Y:S01]  /*4c30*/  FFMA R112, R144, R73.reuse, R112 ;  /* 0x0000004990707223 */ /* 0x080fe20000000070 */
[----:B------:R-:W-:Y:S01]  /*4c40*/  LDS.64 R82, [R63+0x1a78] ;  /* 0x001a78003f527984 */ /* 0x000fe20000000a00 */
[----:B------:R-:W-:-:S02]  /*4c50*/  FFMA R114, R142, R73, R114 ;  /* 0x000000498e727223 */ /* 0x000fc40000000072 */
[-C--:B------:R-:W-:Y:S01]  /*4c60*/  FFMA R116, R144, R77.reuse, R116 ;  /* 0x0000004d90747223 */ /* 0x080fe20000000074 */
[----:B------:R-:W2:Y:S01]  /*4c70*/  LDS.64 R72, [R63+0x878] ;  /* 0x000878003f487984 */ /* 0x000ea20000000a00 */
[----:B------:R-:W-:Y:S02]  /*4c80*/  FFMA R118, R142, R77, R118 ;  /* 0x0000004d8e767223 */ /* 0x000fe40000000076 */
[-C--:B------:R-:W-:Y:S01]  /*4c90*/  FFMA R137, R144, R75.reuse, R134 ;  /* 0x0000004b90897223 */ /* 0x080fe20000000086 */
[----:B------:R-:W3:Y:S01]  /*4ca0*/  LDS.64 R76, [R63+0x1210] ;  /* 0x001210003f4c7984 */ /* 0x000ee20000000a00 */
[----:B------:R-:W-:Y:S02]  /*4cb0*/  FFMA R139, R142, R75, R74 ;  /* 0x0000004b8e8b7223 */ /* 0x000fe4000000004a */
[C---:B0-----:R-:W-:Y:S01]  /*4cc0*/  FFMA R138, R78.reuse, R45, R138 ;  /* 0x0000002d4e8a7223 */ /* 0x041fe2000000008a */
[----:B------:R-:W0:Y:S01]  /*4cd0*/  LDS.64 R74, [R63+0x10] ;  /* 0x000010003f4a7984 */ /* 0x000e220000000a00 */
[----:B------:R-:W-:-:S02]  /*4ce0*/  FFMA R140, R78, R141, R140 ;  /* 0x0000008d4e8c7223 */ /* 0x000fc4000000008c */
[C---:B-1----:R-:W-:Y:S02]  /*4cf0*/  FFMA R126, R80.reuse, R45, R143 ;  /* 0x0000002d507e7223 */ /* 0x042fe4000000008f */
[----:B------:R-:W-:Y:S02]  /*4d00*/  FFMA R128, R80, R141, R145 ;  /* 0x0000008d50807223 */ /* 0x000fe40000000091 */
[-C--:B----4-:R-:W-:Y:S02]  /*4d10*/  FFMA R146, R70, R45.reuse, R146 ;  /* 0x0000002d46927223 */ /* 0x090fe40000000092 */
[C---:B-----5:R-:W-:Y:S02]  /*4d20*/  FFMA R130, R64.reuse, R45, R148 ;  /* 0x0000002d40827223 */ /* 0x060fe40000000094 */
[-C--:B------:R-:W-:Y:S02]  /*4d30*/  FFMA R132, R64, R141.reuse, R149 ;  /* 0x0000008d40847223 */ /* 0x080fe40000000095 */
[----:B------:R-:W-:-:S02]  /*4d40*/  FFMA R70, R70, R141, R147 ;  /* 0x0000008d46467223 */ /* 0x000fc40000000093 */
[C---:B------:R-:W-:Y:S02]  /*4d50*/  FFMA R90, R66.reuse, R45, R90 ;  /* 0x0000002d425a7223 */ /* 0x040fe4000000005a */
[----:B------:R-:W-:Y:S02]  /*4d60*/  FFMA R66, R66, R141, R91 ;  /* 0x0000008d42427223 */ /* 0x000fe4000000005b */
[-C--:B------:R-:W-:Y:S02]  /*4d70*/  FFMA R143, R144, R79.reuse, R138 ;  /* 0x0000004f908f7223 */ /* 0x080fe4000000008a */
[----:B------:R-:W-:Y:S01]  /*4d80*/  FFMA R145, R142, R79, R140 ;  /* 0x0000004f8e917223 */ /* 0x000fe2000000008c */
[----:B------:R-:W-:Y:S01]  /*4d90*/  LDS R138, [R44+0x70] ;  /* 0x000070002c8a7984 */ /* 0x000fe20000000800 */
[-C--:B------:R-:W-:Y:S02]  /*4da0*/  FFMA R126, R144, R81.reuse, R126 ;  /* 0x00000051907e7223 */ /* 0x080fe4000000007e */
[----:B------:R-:W-:Y:S01]  /*4db0*/  FFMA R128, R142, R81, R128 ;  /* 0x000000518e807223 */ /* 0x000fe20000000080 */
[----:B------:R-:W1:Y:S01]  /*4dc0*/  LDS.64 R78, [R63+0xa0] ;  /* 0x0000a0003f4e7984 */ /* 0x000e620000000a00 */
[----:B------:R-:W-:-:S02]  /*4dd0*/  FFMA R130, R144, R65, R130 ;  /* 0x0000004190827223 */ /* 0x000fc40000000082 */
[----:B------:R-:W-:Y:S01]  /*4de0*/  FFMA R132, R142, R65, R132 ;  /* 0x000000418e847223 */ /* 0x000fe20000000084 */
[----:B------:R-:W4:Y:S01]  /*4df0*/  LDS.64 R80, [R63+0x12a0] ;  /* 0x0012a0003f507984 */ /* 0x000f220000000a00 */
[C---:B------:R-:W-:Y:S02]  /*4e00*/  FFMA R150, R68.reuse, R45, R150 ;  /* 0x0000002d44967223 */ /* 0x040fe40000000096 */
[----:B------:R-:W-:Y:S01]  /*4e10*/  FFMA R134, R68, R141, R151 ;  /* 0x0000008d44867223 */ /* 0x000fe20000000097 */
[----:B------:R-:W5:Y:S01]  /*4e20*/  LDS.64 R64, [R63+0x130] ;  /* 0x000130003f407984 */ /* 0x000f620000000a00 */
[-C--:B------:R-:W-:Y:S02]  /*4e30*/  FFMA R147, R144, R71.reuse, R146 ;  /* 0x0000004790937223 */ /* 0x080fe40000000092 */
[----:B------:R-:W-:Y:S02]  /*4e40*/  FFMA R149, R142, R71, R70 ;  /* 0x000000478e957223 */ /* 0x000fe40000000046 */
[----:B------:R-:W1:Y:S01]  /*4e50*/  LDS.64 R70, [R63+0x1330] ;  /* 0x001330003f467984 */ /* 0x000e620000000a00 */
[----:B------:R-:W-:-:S02]  /*4e60*/  FFMA R91, R144, R67, R90 ;  /* 0x00000043905b7223 */ /* 0x000fc4000000005a */
[----:B------:R-:W-:Y:S02]  /*4e70*/  FFMA R151, R142, R67, R66 ;  /* 0x000000438e977223 */ /* 0x000fe40000000042 */
[----:B------:R-:W4:Y:S01]  /*4e80*/  LDS.64 R66, [R63+0x1c0] ;  /* 0x0001c0003f427984 */ /* 0x000f220000000a00 */
[-C--:B------:R-:W-:Y:S02]  /*4e90*/  FFMA R90, R144, R69.reuse, R150 ;  /* 0x00000045905a7223 */ /* 0x080fe40000000096 */
[----:B------:R-:W-:Y:S02]  /*4ea0*/  FFMA R134, R142, R69, R134 ;  /* 0x000000458e867223 */ /* 0x000fe40000000086 */
[----:B------:R-:W5:Y:S01]  /*4eb0*/  LDS.64 R68, [R63+0x13c0] ;  /* 0x0013c0003f447984 */ /* 0x000f620000000a00 */
[C---:B--2---:R-:W-:Y:S02]  /*4ec0*/  FFMA R88, R72.reuse, R45, R88 ;  /* 0x0000002d48587223 */ /* 0x044fe40000000058 */
[----:B------:R-:W-:-:S02]  /*4ed0*/  FFMA R152, R72, R141, R152 ;  /* 0x0000008d48987223 */ /* 0x000fc40000000098 */
[C---:B------:R-:W-:Y:S02]  /*4ee0*/  FFMA R153, R82.reuse, R45, R153 ;  /* 0x0000002d52997223 */ /* 0x040fe40000000099 */
[----:B------:R-:W-:Y:S02]  /*4ef0*/  FFMA R82, R82, R141, R89 ;  /* 0x0000008d52527223 */ /* 0x000fe40000000059 */
[----:B---3--:R-:W-:Y:S02]  /*4f00*/  FFMA R157, R122, R76, R157 ;  /* 0x0000004c7a9d7223 */ /* 0x008fe4000000009d */
[----:B------:R-:W-:Y:S02]  /*4f10*/  FFMA R159, R76, R120, R159 ;  /* 0x000000784c9f7223 */ /* 0x000fe4000000009f */
[-C--:B------:R-:W-:Y:S02]  /*4f20*/  FFMA R45, R144, R73.reuse, R88 ;  /* 0x00000049902d7223 */ /* 0x080fe40000000058 */
[----:B------:R-:W-:-:S02]  /*4f30*/  FFMA R89, R142, R73, R152 ;  /* 0x000000498e597223 */ /* 0x000fc40000000098 */
[C---:B0-----:R-:W-:Y:S01]  /*4f40*/  FFMA R95, R74.reuse, R122, R95 ;  /* 0x0000007a4a5f7223 */ /* 0x041fe2000000005f */
[----:B------:R-:W0:Y:S01]  /*4f50*/  LDS.64 R72, [R63+0x250] ;  /* 0x000250003f487984 */ /* 0x000e220000000a00 */
[----:B------:R-:W-:Y:S02]  /*4f60*/  FFMA R155, R74, R120, R155 ;  /* 0x000000784a9b7223 */ /* 0x000fe4000000009b */
[-C--:B------:R-:W-:Y:S02]  /*4f70*/  FFMA R141, R144, R83.reuse, R153 ;  /* 0x00000053908d7223 */ /* 0x080fe40000000099 */
[C---:B------:R-:W-:Y:S02]  /*4f80*/  FFMA R153, R142.reuse, R83, R82 ;  /* 0x000000538e997223 */ /* 0x040fe40000000052 */
[----:B------:R-:W2:Y:S01]  /*4f90*/  LDS.64 R82, [R63+0x1450] ;  /* 0x001450003f527984 */ /* 0x000ea20000000a00 */
[-C--:B------:R-:W-:Y:S02]  /*4fa0*/  FFMA R157, R142, R77.reuse, R157 ;  /* 0x0000004d8e9d7223 */ /* 0x080fe4000000009d */
[----:B------:R-:W-:-:S02]  /*4fb0*/  FFMA R159, R124, R77, R159 ;  /* 0x0000004d7c9f7223 */ /* 0x000fc4000000009f */
[-C--:B------:R-:W-:Y:S01]  /*4fc0*/  FFMA R95, R142, R75.reuse, R95 ;  /* 0x0000004b8e5f7223 */ /* 0x080fe2000000005f */
[----:B------:R-:W3:Y:S01]  /*4fd0*/  LDS.64 R76, [R63+0x14e0] ;  /* 0x0014e0003f4c7984 */ /* 0x000ee20000000a00 */
[----:B------:R-:W-:Y:S02]  /*4fe0*/  FFMA R155, R124, R75, R155 ;  /* 0x0000004b7c9b7223 */ /* 0x000fe4000000009b */
[C---:B-1----:R-:W-:Y:S01]  /*4ff0*/  FFMA R97, R122.reuse, R78, R97 ;  /* 0x0000004e7a617223 */ /* 0x042fe20000000061 */
[----:B------:R-:W1:Y:S01]  /*5000*/  LDS.64 R74, [R63+0x2e0] ;  /* 0x0002e0003f4a7984 */ /* 0x000e620000000a00 */
[-C--:B----4-:R-:W-:Y:S02]  /*5010*/  FFMA R99, R122, R80.reuse, R99 ;  /* 0x000000507a637223 */ /* 0x090fe40000000063 */
[----:B------:R-:W-:Y:S02]  /*5020*/  FFMA R161, R120, R80, R161 ;  /* 0x0000005078a17223 */ /* 0x000fe400000000a1 */
[----:B-----5:R-:W-:-:S02]  /*5030*/  FFMA R101, R122, R64, R101 ;  /* 0x000000407a657223 */ /* 0x020fc40000000065 */
[C---:B------:R-:W-:Y:S02]  /*5040*/  FFMA R78, R120.reuse, R78, R93 ;  /* 0x0000004e784e7223 */ /* 0x040fe4000000005d */
[----:B------:R-:W-:Y:S02]  /*5050*/  FFMA R64, R120, R64, R103 ;  /* 0x0000004078407223 */ /* 0x000fe40000000067 */
[-C--:B------:R-:W-:Y:S02]  /*5060*/  FFMA R103, R122, R70.reuse, R163 ;  /* 0x000000467a677223 */ /* 0x080fe400000000a3 */
[----:B------:R-:W-:Y:S02]  /*5070*/  FFMA R163, R120, R70, R85 ;  /* 0x0000004678a37223 */ /* 0x000fe40000000055 */
[----:B------:R-:W-:Y:S02]  /*5080*/  FFMA R105, R122, R66, R105 ;  /* 0x000000427a697223 */ /* 0x000fe40000000069 */
[----:B------:R-:W-:-:S02]  /*5090*/  FFMA R99, R142, R81, R99 ;  /* 0x000000518e637223 */ /* 0x000fc40000000063 */
[----:B------:R-:W-:Y:S02]  /*50a0*/  FFMA R161, R124, R81, R161 ;  /* 0x000000517ca17223 */ /* 0x000fe400000000a1 */
[----:B------:R-:W-:Y:S01]  /*50b0*/  FFMA R66, R120, R66, R87 ;  /* 0x0000004278427223 */ /* 0x000fe20000000057 */
[----:B------:R-:W4:Y:S01]  /*50c0*/  LDS.64 R80, [R63+0x1570] ;  /* 0x001570003f507984 */ /* 0x000f220000000a00 */
[-C--:B------:R-:W-:Y:S02]  /*50d0*/  FFMA R93, R142, R79.reuse, R97 ;  /* 0x0000004f8e5d7223 */ /* 0x080fe40000000061 */
[-C--:B------:R-:W-:Y:S02]  /*50e0*/  FFMA R107, R122, R68.reuse, R107 ;  /* 0x000000447a6b7223 */ /* 0x080fe4000000006b */
[----:B------:R-:W-:Y:S02]  /*50f0*/  FFMA R165, R120, R68, R165 ;  /* 0x0000004478a57223 */ /* 0x000fe400000000a5 */
[----:B------:R-:W-:-:S02]  /*5100*/  FFMA R97, R124, R79, R78 ;  /* 0x0000004f7c617223 */ /* 0x000fc4000000004e */
[-C--:B------:R-:W-:Y:S01]  /*5110*/  FFMA R85, R142, R65.reuse, R101 ;  /* 0x000000418e557223 */ /* 0x080fe20000000065 */
[----:B------:R-:W5:Y:S01]  /*5120*/  LDS.64 R78, [R63+0x370] ;  /* 0x000370003f4e7984 */ /* 0x000f620000000a00 */
[----:B------:R-:W-:Y:S02]  /*5130*/  FFMA R101, R124, R65, R64 ;  /* 0x000000417c657223 */ /* 0x000fe40000000040 */
[-C--:B------:R-:W-:Y:S01]  /*5140*/  FFMA R103, R142, R71.reuse, R103 ;  /* 0x000000478e677223 */ /* 0x080fe20000000067 */
[----:B------:R-:W4:Y:S01]  /*5150*/  LDS.64 R64, [R63+0x400] ;  /* 0x000400003f407984 */ /* 0x000f220000000a00 */
[----:B------:R-:W-:Y:S02]  /*5160*/  FFMA R163, R124, R71, R163 ;  /* 0x000000477ca37223 */ /* 0x000fe400000000a3 */
[-C--:B------:R-:W-:Y:S01]  /*5170*/  FFMA R87, R142, R67.reuse, R105 ;  /* 0x000000438e577223 */ /* 0x080fe20000000069 */
[----:B------:R-:W4:Y:S01]  /*5180*/  LDS.64 R70, [R63+0x1600] ;  /* 0x001600003f467984 */ /* 0x000f220000000a00 */
[----:B------:R-:W-:-:S02]  /*5190*/  FFMA R105, R124, R67, R66 ;  /* 0x000000437c697223 */ /* 0x000fc40000000042 */
[-C--:B------:R-:W-:Y:S01]  /*51a0*/  FFMA R107, R142, R69.reuse, R107 ;  /* 0x000000458e6b7223 */ /* 0x080fe2000000006b */
[----:B------:R-:W5:Y:S01]  /*51b0*/  LDS.64 R66, [R63+0x490] ;  /* 0x000490003f427984 */ /* 0x000f620000000a00 */
[----:B------:R-:W-:Y:S02]  /*51c0*/  FFMA R165, R124, R69, R165 ;  /* 0x000000457ca57223 */ /* 0x000fe400000000a5 */
[-C--:B0-----:R-:W-:Y:S01]  /*51d0*/  FFMA R109, R122, R72.reuse, R109 ;  /* 0x000000487a6d7223 */ /* 0x081fe2000000006d */
[----:B------:R-:W0:Y:S01]  /*51e0*/  LDS.64 R68, [R63+0x1690] ;  /* 0x001690003f447984 */ /* 0x000e220000000a00 */
[----:B------:R-:W-:Y:S02]  /*51f0*/  FFMA R111, R120, R72, R111 ;  /* 0x00000048786f7223 */ /* 0x000fe4000000006f */
[-C--:B--2---:R-:W-:Y:S02]  /*5200*/  FFMA R84, R122, R82.reuse, R84 ;  /* 0x000000527a547223 */ /* 0x084fe40000000054 */
[----:B------:R-:W-:-:S02]  /*5210*/  FFMA R86, R120, R82, R86 ;  /* 0x0000005278567223 */ /* 0x000fc40000000056 */
[----:B---3--:R-:W-:Y:S02]  /*5220*/  FFMA R88, R122, R76, R92 ;  /* 0x0000004c7a587223 */ /* 0x008fe4000000005c */
[-C--:B------:R-:W-:Y:S02]  /*5230*/  FFMA R109, R142, R73.reuse, R109 ;  /* 0x000000498e6d7223 */ /* 0x080fe4000000006d */
[----:B------:R-:W-:Y:S02]  /*5240*/  FFMA R111, R124, R73, R111 ;  /* 0x000000497c6f7223 */ /* 0x000fe4000000006f */
[-C--:B-1----:R-:W-:Y:S01]  /*5250*/  FFMA R113, R122, R74.reuse, R113 ;  /* 0x0000004a7a717223 */ /* 0x082fe20000000071 */
[----:B------:R-:W1:Y:S01]  /*5260*/  LDS.64 R72, [R63+0x520] ;  /* 0x000520003f487984 */ /* 0x000e620000000a00 */
[C---:B------:R-:W-:Y:S02]  /*5270*/  FFMA R115, R120.reuse, R74, R115 ;  /* 0x0000004a78737223 */ /* 0x040fe40000000073 */
[----:B------:R-:W-:-:S02]  /*5280*/  FFMA R92, R120, R76, R94 ;  /* 0x0000004c785c7223 */ /* 0x000fc4000000005e */
[-C--:B------:R-:W-:Y:S02]  /*5290*/  FFMA R84, R142, R83.reuse, R84 ;  /* 0x000000538e547223 */ /* 0x080fe40000000054 */
[----:B------:R-:W-:Y:S02]  /*52a0*/  FFMA R86, R124, R83, R86 ;  /* 0x000000537c567223 */ /* 0x000fe40000000056 */
[----:B------:R-:W2:Y:S01]  /*52b0*/  LDS.64 R82, [R63+0x1720] ;  /* 0x001720003f527984 */ /* 0x000ea20000000a00 */
[-C--:B------:R-:W-:Y:S02]  /*52c0*/  FFMA R113, R142, R75.reuse, R113 ;  /* 0x0000004b8e717223 */ /* 0x080fe40000000071 */
[----:B------:R-:W-:Y:S02]  /*52d0*/  FFMA R115, R124, R75, R115 ;  /* 0x0000004b7c737223 */ /* 0x000fe40000000073 */
[-C--:B------:R-:W-:Y:S01]  /*52e0*/  FFMA R88, R142, R77.reuse, R88 ;  /* 0x0000004d8e587223 */ /* 0x080fe20000000058 */
[----:B------:R-:W3:Y:S01]  /*52f0*/  LDS.64 R74, [R63+0x5b0] ;  /* 0x0005b0003f4a7984 */ /* 0x000ee20000000a00 */
[----:B------:R-:W-:-:S02]  /*5300*/  FFMA R92, R124, R77, R92 ;  /* 0x0000004d7c5c7223 */ /* 0x000fc4000000005c */
[-C--:B----4-:R-:W-:Y:S01]  /*5310*/  FFMA R94, R122, R80.reuse, R96 ;  /* 0x000000507a5e7223 */ /* 0x090fe20000000060 */
[----:B------:R-:W4:Y:S01]  /*5320*/  LDS.64 R76, [R63+0x17b0] ;  /* 0x0017b0003f4c7984 */ /* 0x000f220000000a00 */
[----:B------:R-:W-:Y:S02]  /*5330*/  FFMA R96, R120, R80, R98 ;  /* 0x0000005078607223 */ /* 0x000fe40000000062 */
[-C--:B-----5:R-:W-:Y:S02]  /*5340*/  FFMA R117, R122, R78.reuse, R117 ;  /* 0x0000004e7a757223 */ /* 0x0a0fe40000000075 */
[----:B------:R-:W-:Y:S02]  /*5350*/  FFMA R119, R120, R78, R119 ;  /* 0x0000004e78777223 */ /* 0x000fe40000000077 */
[-C--:B------:R-:W-:Y:S02]  /*5360*/  FFMA R121, R122, R64.reuse, R121 ;  /* 0x000000407a797223 */ /* 0x080fe40000000079 */
[----:B------:R-:W-:-:S02]  /*5370*/  FFMA R123, R120, R64, R123 ;  /* 0x00000040787b7223 */ /* 0x000fc4000000007b */
[-C--:B------:R-:W-:Y:S02]  /*5380*/  FFMA R98, R122, R70.reuse, R100 ;  /* 0x000000467a627223 */ /* 0x080fe40000000064 */
[----:B------:R-:W-:Y:S02]  /*5390*/  FFMA R100, R120, R70, R102 ;  /* 0x0000004678647223 */ /* 0x000fe40000000066 */
[-C--:B------:R-:W-:Y:S02]  /*53a0*/  FFMA R94, R142, R81.reuse, R94 ;  /* 0x000000518e5e7223 */ /* 0x080fe4000000005e */
[----:B------:R-:W-:Y:S02]  /*53b0*/  FFMA R96, R124, R81, R96 ;  /* 0x000000517c607223 */ /* 0x000fe40000000060 */
[C---:B------:R-:W-:Y:S01]  /*53c0*/  FFMA R125, R66.reuse, R122, R125 ;  /* 0x0000007a427d7223 */ /* 0x040fe2000000007d */
[----:B------:R-:W5:Y:S01]  /*53d0*/  LDS.64 R80, [R63+0x1840] ;  /* 0x001840003f507984 */ /* 0x000f620000000a00 */
[----:B------:R-:W-:-:S02]  /*53e0*/  FFMA R127, R66, R120, R127 ;  /* 0x00000078427f7223 */ /* 0x000fc4000000007f */
[----:B0-----:R-:W-:Y:S02]  /*53f0*/  FFMA R102, R68, R122, R104 ;  /* 0x0000007a44667223 */ /* 0x001fe40000000068 */
[-C--:B------:R-:W-:Y:S02]  /*5400*/  FFMA R117, R142, R79.reuse, R117 ;  /* 0x0000004f8e757223 */ /* 0x080fe40000000075 */
[----:B------:R-:W-:Y:S02]  /*5410*/  FFMA R119, R124, R79, R119 ;  /* 0x0000004f7c777223 */ /* 0x000fe40000000077 */
[----:B------:R-:W-:Y:S01]  /*5420*/  FFMA R104, R68, R120, R106 ;  /* 0x0000007844687223 */ /* 0x000fe2000000006a */
[----:B------:R-:W0:Y:S01]  /*5430*/  LDS.64 R78, [R63+0x640] ;  /* 0x000640003f4e7984 */ /* 0x000e220000000a00 */
[-C--:B------:R-:W-:Y:S02]  /*5440*/  FFMA R121, R142, R65.reuse, R121 ;  /* 0x000000418e797223 */ /* 0x080fe40000000079 */
[----:B------:R-:W-:-:S02]  /*5450*/  FFMA R123, R124, R65, R123 ;  /* 0x000000417c7b7223 */ /* 0x000fc4000000007b */
[----:B------:R-:W0:Y:S01]  /*5460*/  LDS.64 R64, [R63+0x6d0] ;  /* 0x0006d0003f407984 */ /* 0x000e220000000a00 */
[-C--:B------:R-:W-:Y:S02]  /*5470*/  FFMA R125, R142, R67.reuse, R125 ;  /* 0x000000438e7d7223 */ /* 0x080fe4000000007d */
[----:B------:R-:W-:Y:S02]  /*5480*/  FFMA R127, R124, R67, R127 ;  /* 0x000000437c7f7223 */ /* 0x000fe4000000007f */
[-C--:B------:R-:W-:Y:S01]  /*5490*/  FFMA R102, R142, R69.reuse, R102 ;  /* 0x000000458e667223 */ /* 0x080fe20000000066 */
[----:B------:R-:W0:Y:S01]  /*54a0*/  LDS.64 R66, [R63+0x18d0] ;  /* 0x0018d0003f427984 */ /* 0x000e220000000a00 */
[----:B------:R-:W-:Y:S02]  /*54b0*/  FFMA R104, R124, R69, R104 ;  /* 0x000000457c687223 */ /* 0x000fe40000000068 */
[C---:B-1----:R-:W-:Y:S01]  /*54c0*/  FFMA R129, R72.reuse, R122, R129 ;  /* 0x0000007a48817223 */ /* 0x042fe20000000081 */
[----:B------:R-:W1:Y:S01]  /*54d0*/  LDS.64 R68, [R63+0x760] ;  /* 0x000760003f447984 */ /* 0x000e620000000a00 */
[----:B------:R-:W-:-:S02]  /*54e0*/  FFMA R131, R72, R120, R131 ;  /* 0x0000007848837223 */ /* 0x000fc40000000083 */
[----:B--2---:R-:W-:Y:S02]  /*54f0*/  FFMA R106, R82, R122, R108 ;  /* 0x0000007a526a7223 */ /* 0x004fe4000000006c */
[-C--:B------:R-:W-:Y:S02]  /*5500*/  FFMA R98, R142, R71.reuse, R98 ;  /* 0x000000478e627223 */ /* 0x080fe40000000062 */
[----:B------:R-:W-:Y:S02]  /*5510*/  FFMA R100, R124, R71, R100 ;  /* 0x000000477c647223 */ /* 0x000fe40000000064 */
[----:B------:R-:W-:Y:S01]  /*5520*/  FFMA R108, R82, R120, R110 ;  /* 0x00000078526c7223 */ /* 0x000fe2000000006e */
[----:B------:R-:W2:Y:S01]  /*5530*/  LDS.64 R70, [R63+0x1960] ;  /* 0x001960003f467984 */ /* 0x000ea20000000a00 */
[-C--:B------:R-:W-:Y:S02]  /*5540*/  FFMA R129, R142, R73.reuse, R129 ;  /* 0x000000498e817223 */ /* 0x080fe40000000081 */
[----:B------:R-:W-:-:S02]  /*5550*/  FFMA R131, R124, R73, R131 ;  /* 0x000000497c837223 */ /* 0x000fc40000000083 */
[C---:B---3--:R-:W-:Y:S01]  /*5560*/  FFMA R133, R74.reuse, R122, R133 ;  /* 0x0000007a4a857223 */ /* 0x048fe20000000085 */
[----:B------:R-:W3:Y:S01]  /*5570*/  LDS.64 R72, [R63+0x7f0] ;  /* 0x0007f0003f487984 */ /* 0x000ee20000000a00 */
[----:B------:R-:W-:Y:S02]  /*5580*/  FFMA R135, R74, R120, R135 ;  /* 0x000000784a877223 */ /* 0x000fe40000000087 */
[C---:B----4-:R-:W-:Y:S02]  /*5590*/  FFMA R110, R76.reuse, R122, R112 ;  /* 0x0000007a4c6e7223 */ /* 0x050fe40000000070 */
[----:B------:R-:W-:Y:S02]  /*55a0*/  FFMA R112, R76, R120, R114 ;  /* 0x000000784c707223 */ /* 0x000fe40000000072 */
[-C--:B------:R-:W-:Y:S02]  /*55b0*/  FFMA R133, R142, R75.reuse, R133 ;  /* 0x0000004b8e857223 */ /* 0x080fe40000000085 */
[----:B------:R-:W-:-:S02]  /*55c0*/  FFMA R135, R124, R75, R135 ;  /* 0x0000004b7c877223 */ /* 0x000fc40000000087 */
[-C--:B------:R-:W-:Y:S01]  /*55d0*/  FFMA R110, R142, R77.reuse, R110 ;  /* 0x0000004d8e6e7223 */ /* 0x080fe2000000006e */
[----:B------:R-:W4:Y:S01]  /*55e0*/  LDS.64 R74, [R63+0x19f0] ;  /* 0x0019f0003f4a7984 */ /* 0x000f220000000a00 */
[----:B------:R-:W-:Y:S02]  /*55f0*/  FFMA R112, R124, R77, R112 ;  /* 0x0000004d7c707223 */ /* 0x000fe40000000070 */
[-C--:B-----5:R-:W-:Y:S01]  /*5600*/  FFMA R114, R80, R122.reuse, R116 ;  /* 0x0000007a50727223 */ /* 0x0a0fe20000000074 */
[----:B------:R-:W5:Y:S01]  /*5610*/  LDS.64 R76, [R63+0x880] ;  /* 0x000880003f4c7984 */ /* 0x000f620000000a00 */
[C---:B0-----:R-:W-:Y:S02]  /*5620*/  FFMA R137, R78.reuse, R122, R137 ;  /* 0x0000007a4e897223 */ /* 0x041fe40000000089 */
[-C--:B------:R-:W-:Y:S02]  /*5630*/  FFMA R139, R78, R120.reuse, R139 ;  /* 0x000000784e8b7223 */ /* 0x080fe4000000008b */
[----:B------:R-:W-:-:S02]  /*5640*/  FFMA R116, R80, R120, R118 ;  /* 0x0000007850747223 */ /* 0x000fc40000000076 */
[C---:B------:R-:W-:Y:S02]  /*5650*/  FFMA R118, R64.reuse, R122, R143 ;  /* 0x0000007a40767223 */ /* 0x040fe4000000008f */
[----:B------:R-:W-:Y:S01]  /*5660*/  FFMA R140, R64, R120, R145 ;  /* 0x00000078408c7223 */ /* 0x000fe20000000091 */
[----:B------:R-:W-:Y:S01]  /*5670*/  LDS R143, [R44+0x74] ;  /* 0x000074002c8f7984 */ /* 0x000fe20000000800 */
[C---:B------:R-:W-:Y:S02]  /*5680*/  FFMA R126, R66.reuse, R122, R126 ;  /* 0x0000007a427e7223 */ /* 0x040fe4000000007e */
[----:B------:R-:W-:Y:S01]  /*5690*/  FFMA R128, R66, R120, R128 ;  /* 0x0000007842807223 */ /* 0x000fe20000000080 */
[----:B------:R-:W-:Y:S01]  /*56a0*/  LDS R145, [R44+0x6c] ;  /* 0x00006c002c917984 */ /* 0x000fe20000000800 */
[-C--:B------:R-:W-:Y:S02]  /*56b0*/  FFMA R137, R142, R79.reuse, R137 ;  /* 0x0000004f8e897223 */ /* 0x080fe40000000089 */
[----:B------:R-:W-:-:S02]  /*56c0*/  FFMA R139, R124, R79, R139 ;  /* 0x0000004f7c8b7223 */ /* 0x000fc4000000008b */
[C---:B-1----:R-:W-:Y:S01]  /*56d0*/  FFMA R147, R68.reuse, R122, R147 ;  /* 0x0000007a44937223 */ /* 0x042fe20000000093 */
[----:B------:R-:W0:Y:S01]  /*56e0*/  LDS.64 R78, [R63+0x1a80] ;  /* 0x001a80003f4e7984 */ /* 0x000e220000000a00 */
[----:B------:R-:W-:Y:S02]  /*56f0*/  FFMA R146, R68, R120, R149 ;  /* 0x0000007844927223 */ /* 0x000fe40000000095 */
[-C--:B------:R-:W-:Y:S02]  /*5700*/  FFMA R114, R142, R81.reuse, R114 ;  /* 0x000000518e727223 */ /* 0x080fe40000000072 */
[----:B------:R-:W-:Y:S02]  /*5710*/  FFMA R116, R124, R81, R116 ;  /* 0x000000517c747223 */ /* 0x000fe40000000074 */
[-C--:B------:R-:W-:Y:S01]  /*5720*/  FFMA R118, R142, R65.reuse, R118 ;  /* 0x000000418e767223 */ /* 0x080fe20000000076 */
[----:B------:R-:W1:Y:S01]  /*5730*/  LDS.64 R80, [R63+0x18] ;  /* 0x000018003f507984 */ /* 0x000e620000000a00 */
[----:B------:R-:W-:-:S02]  /*5740*/  FFMA R140, R124, R65, R140 ;  /* 0x000000417c8c7223 */ /* 0x000fc4000000008c */
[-C--:B------:R-:W-:Y:S01]  /*5750*/  FFMA R106, R142, R83.reuse, R106 ;  /* 0x000000538e6a7223 */ /* 0x080fe2000000006a */
[----:B------:R-:W0:Y:S01]  /*5760*/  LDS.64 R64, [R63+0x1218] ;  /* 0x001218003f407984 */ /* 0x000e220000000a00 */
[----:B------:R-:W-:Y:S02]  /*5770*/  FFMA R108, R124, R83, R108 ;  /* 0x000000537c6c7223 */ /* 0x000fe4000000006c */
[-C--:B------:R-:W-:Y:S01]  /*5780*/  FFMA R126, R142, R67.reuse, R126 ;  /* 0x000000438e7e7223 */ /* 0x080fe2000000007e */
[----:B------:R-:W1:Y:S01]  /*5790*/  LDS.64 R82, [R63+0xa8] ;  /* 0x0000a8003f527984 */ /* 0x000e620000000a00 */
[----:B------:R-:W-:Y:S02]  /*57a0*/  FFMA R144, R124, R67, R128 ;  /* 0x000000437c907223 */ /* 0x000fe40000000080 */
[-C--:B------:R-:W-:Y:S01]  /*57b0*/  FFMA R128, R142, R69.reuse, R147 ;  /* 0x000000458e807223 */ /* 0x080fe20000000093 */
[----:B------:R-:W1:Y:S01]  /*57c0*/  LDS.64 R66, [R63+0x12a8] ;  /* 0x0012a8003f427984 */ /* 0x000e620000000a00 */
[----:B------:R-:W-:-:S02]  /*57d0*/  FFMA R146, R124, R69, R146 ;  /* 0x000000457c927223 */ /* 0x000fc40000000092 */
[C---:B--2---:R-:W-:Y:S01]  /*57e0*/  FFMA R130, R70.reuse, R122, R130 ;  /* 0x0000007a46827223 */ /* 0x044fe20000000082 */
[----:B------:R-:W2:Y:S01]  /*57f0*/  LDS.64 R68, [R63+0x138] ;  /* 0x000138003f447984 */ /* 0x000ea20000000a00 */
[----:B------:R-:W-:Y:S02]  /*5800*/  FFMA R132, R70, R120, R132 ;  /* 0x0000007846847223 */ /* 0x000fe40000000084 */
[C---:B---3--:R-:W-:Y:S02]  /*5810*/  FFMA R70, R72.reuse, R122, R91 ;  /* 0x0000007a48467223 */ /* 0x048fe4000000005b */
[----:B------:R-:W-:Y:S02]  /*5820*/  FFMA R147, R72, R120, R151 ;  /* 0x0000007848937223 */ /* 0x000fe40000000097 */
[----:B------:R-:W-:Y:S02]  /*5830*/  FFMA R91, R142, R71, R130 ;  /* 0x000000478e5b7223 */ /* 0x000fe40000000082 */
[----:B----4-:R-:W-:-:S02]  /*5840*/  FFMA R90, R74, R122, R90 ;  /* 0x0000007a4a5a7223 */ /* 0x010fc4000000005a */
[----:B------:R-:W-:Y:S02]  /*5850*/  FFMA R134, R74, R120, R134 ;  /* 0x000000784a867223 */ /* 0x000fe40000000086 */
[----:B------:R-:W-:Y:S02]  /*5860*/  FFMA R132, R124, R71, R132 ;  /* 0x000000477c847223 */ /* 0x000fe40000000084 */
[-C--:B------:R-:W-:Y:S02]  /*5870*/  FFMA R130, R142, R73.reuse, R70 ;  /* 0x000000498e827223 */ /* 0x080fe40000000046 */
[----:B-----5:R-:W-:Y:S01]  /*5880*/  FFMA R74, R76, R122, R45 ;  /* 0x0000007a4c4a7223 */ /* 0x020fe2000000002d */
[----:B------:R-:W3:Y:S01]  /*5890*/  LDS.64 R70, [R63+0x1338] ;  /* 0x001338003f467984 */ /* 0x000ee20000000a00 */
[----:B------:R-:W-:Y:S02]  /*58a0*/  FFMA R147, R124, R73, R147 ;  /* 0x000000497c937223 */ /* 0x000fe40000000093 */
[----:B------:R-:W-:Y:S01]  /*58b0*/  FFMA R76, R76, R120, R89 ;  /* 0x000000784c4c7223 */ /* 0x000fe20000000059 */
[----:B------:R-:W4:Y:S01]  /*58c0*/  LDS.64 R72, [R63+0x1c8] ;  /* 0x0001c8003f487984 */ /* 0x000f220000000a00 */
[----:B------:R-:W-:-:S02]  /*58d0*/  FFMA R45, R142, R75, R90 ;  /* 0x0000004b8e2d7223 */ /* 0x000fc4000000005a */
[----:B------:R-:W-:Y:S02]  /*58e0*/  FFMA R90, R124, R75, R134 ;  /* 0x0000004b7c5a7223 */ /* 0x000fe40000000086 */
[-C--:B------:R-:W-:Y:S02]  /*58f0*/  FFMA R89, R142, R77.reuse, R74 ;  /* 0x0000004d8e597223 */ /* 0x080fe4000000004a */
[----:B------:R-:W-:Y:S01]  /*5900*/  FFMA R134, R124, R77, R76 ;  /* 0x0000004d7c867223 */ /* 0x000fe2000000004c */
[----:B------:R-:W5:Y:S01]  /*5910*/  LDS.64 R74, [R63+0x13c8] ;  /* 0x0013c8003f4a7984 */ /* 0x000f620000000a00 */
[C---:B0-----:R-:W-:Y:S02]  /*5920*/  FFMA R141, R78.reuse, R122, R141 ;  /* 0x0000007a4e8d7223 */ /* 0x041fe4000000008d */
[----:B------:R-:W-:Y:S01]  /*5930*/  FFMA R153, R78, R120, R153 ;  /* 0x000000784e997223 */ /* 0x000fe20000000099 */
[----:B------:R-:W0:Y:S01]  /*5940*/  LDS.64 R76, [R63+0x258] ;  /* 0x000258003f4c7984 */ /* 0x000e220000000a00 */
[----:B-1----:R-:W-:-:S02]  /*5950*/  FFMA R95, R80, R145, R95 ;  /* 0x00000091505f7223 */ /* 0x002fc4000000005f */
[-C--:B------:R-:W-:Y:S01]  /*5960*/  FFMA R155, R80, R143.reuse, R155 ;  /* 0x0000008f509b7223 */ /* 0x080fe2000000009b */
[----:B------:R-:W-:Y:S01]  /*5970*/  LDS R122, [R44+0x650] ;  /* 0x000650002c7a7984 */ /* 0x000fe20000000800 */
[C---:B------:R-:W-:Y:S02]  /*5980*/  FFMA R157, R145.reuse, R64, R157 ;  /* 0x00000040919d7223 */ /* 0x040fe4000000009d */
[----:B------:R-:W-:Y:S01]  /*5990*/  FFMA R149, R64, R143, R159 ;  /* 0x0000008f40957223 */ /* 0x000fe2000000009f */
[----:B------:R-:W-:Y:S01]  /*59a0*/  LDS R120, [R44+0x658] ;  /* 0x000658002c787984 */ /* 0x000fe20000000800 */
[C---:B------:R-:W-:Y:S02]  /*59b0*/  FFMA R64, R145.reuse, R82, R93 ;  /* 0x0000005291407223 */ /* 0x040fe4000000005d */
[-C--:B------:R-:W-:Y:S02]  /*59c0*/  FFMA R99, R145, R66.reuse, R99 ;  /* 0x0000004291637223 */ /* 0x080fe40000000063 */
[----:B------:R-:W-:-:S02]  /*59d0*/  FFMA R161, R143, R66, R161 ;  /* 0x000000428fa17223 */ /* 0x000fc400000000a1 */
[-C--:B------:R-:W-:Y:S02]  /*59e0*/  FFMA R142, R142, R79.reuse, R141 ;  /* 0x0000004f8e8e7223 */ /* 0x080fe4000000008d */
[----:B------:R-:W-:Y:S02]  /*59f0*/  FFMA R124, R124, R79, R153 ;  /* 0x0000004f7c7c7223 */ /* 0x000fe40000000099 */
[----:B------:R-:W-:Y:S01]  /*5a00*/  FFMA R151, R143, R82, R97 ;  /* 0x000000528f977223 */ /* 0x000fe20000000061 */
[----:B------:R-:W1:Y:S01]  /*5a10*/  LDS.64 R78, [R63+0x1458] ;  /* 0x001458003f4e7984 */ /* 0x000e620000000a00 */
[----:B--2---:R-:W-:Y:S02]  /*5a20*/  FFMA R66, R145, R68, R85 ;  /* 0x0000004491427223 */ /* 0x004fe40000000055 */
[-C--:B------:R-:W-:Y:S02]  /*5a30*/  FFMA R95, R138, R81.reuse, R95 ;  /* 0x000000518a5f7223 */ /* 0x080fe4000000005f */
[----:B------:R-:W-:-:S02]  /*5a40*/  FFMA R141, R136, R81, R155 ;  /* 0x00000051888d7223 */ /* 0x000fc4000000009b */
[----:B------:R-:W2:Y:S01]  /*5a50*/  LDS.64 R80, [R63+0x2e8] ;  /* 0x0002e8003f507984 */ /* 0x000ea20000000a00 */
[----:B------:R-:W-:Y:S02]  /*5a60*/  FFMA R153, R143, R68, R101 ;  /* 0x000000448f997223 */ /* 0x000fe40000000065 */
[-C--:B------:R-:W-:Y:S02]  /*5a70*/  FFMA R93, R138, R65.reuse, R157 ;  /* 0x000000418a5d7223 */ /* 0x080fe4000000009d */
[----:B------:R-:W-:Y:S02]  /*5a80*/  FFMA R149, R136, R65, R149 ;  /* 0x0000004188957223 */ /* 0x000fe40000000095 */
[-C--:B------:R-:W-:Y:S02]  /*5a90*/  FFMA R97, R138, R83.reuse, R64 ;  /* 0x000000538a617223 */ /* 0x080fe40000000040 */
[----:B------:R-:W-:Y:S01]  /*5aa0*/  FFMA R151, R136, R83, R151 ;  /* 0x0000005388977223 */ /* 0x000fe20000000097 */
[----:B------:R-:W1:Y:S01]  /*5ab0*/  LDS.64 R64, [R63+0x14e8] ;  /* 0x0014e8003f407984 */ /* 0x000e620000000a00 */
[----:B------:R-:W-:-:S02]  /*5ac0*/  FFMA R85, R138, R67, R99 ;  /* 0x000000438a557223 */ /* 0x000fc40000000063 */
[----:B------:R-:W-:Y:S01]  /*5ad0*/  FFMA R101, R136, R67, R161 ;  /* 0x0000004388657223 */ /* 0x000fe200000000a1 */
[----:B------:R-:W2:Y:S01]  /*5ae0*/  LDS.64 R82, [R63+0x378] ;  /* 0x000378003f527984 */ /* 0x000ea20000000a00 */
[-C--:B------:R-:W-:Y:S02]  /*5af0*/  FFMA R99, R138, R69.reuse, R66 ;  /* 0x000000458a637223 */ /* 0x080fe40000000042 */
[----:B------:R-:W-:Y:S01]  /*5b00*/  FFMA R153, R136, R69, R153 ;  /* 0x0000004588997223 */ /* 0x000fe20000000099 */
[----:B------:R-:W2:Y:S01]  /*5b10*/  LDS.64 R66, [R63+0x1578] ;  /* 0x001578003f427984 */ /* 0x000ea20000000a00 */
[-C--:B---3--:R-:W-:Y:S02]  /*5b20*/  FFMA R103, R145, R70.reuse, R103 ;  /* 0x0000004691677223 */ /* 0x088fe40000000067 */
[----:B------:R-:W-:Y:S01]  /*5b30*/  FFMA R163, R143, R70, R163 ;  /* 0x000000468fa37223 */ /* 0x000fe200000000a3 */
[----:B------:R-:W3:Y:S01]  /*5b40*/  LDS.64 R68, [R63+0x408] ;  /* 0x000408003f447984 */ /* 0x000ee20000000a00 */
[----:B----4-:R-:W-:-:S02]  /*5b50*/  FFMA R70, R145, R72, R87 ;  /* 0x0000004891467223 */ /* 0x010fc40000000057 */
[----:B------:R-:W-:Y:S01]  /*5b60*/  FFMA R155, R143, R72, R105 ;  /* 0x000000488f9b7223 */ /* 0x000fe20000000069 */
[----:B------:R-:W-:Y:S01]  /*5b70*/  LDS R161, [R44+0x7c] ;  /* 0x00007c002ca17984 */ /* 0x000fe20000000800 */
[-C--:B------:R-:W-:Y:S02]  /*5b80*/  FFMA R87, R138, R71.reuse, R103 ;  /* 0x000000478a577223 */ /* 0x080fe40000000067 */
[----:B------:R-:W-:Y:S02]  /*5b90*/  FFMA R105, R136, R71, R163 ;  /* 0x0000004788697223 */ /* 0x000fe400000000a3 */
[----:B------:R-:W-:Y:S02]  /*5ba0*/  FFMA R103, R138, R73, R70 ;  /* 0x000000498a677223 */ /* 0x000fe40000000046 */
[-C--:B-----5:R-:W-:Y:S01]  /*5bb0*/  FFMA R107, R145, R74.reuse, R107 ;  /* 0x0000004a916b7223 */ /* 0x0a0fe2000000006b */
[----:B------:R-:W4:Y:S01]  /*5bc0*/  LDS.64 R70, [R63+0x1608] ;  /* 0x001608003f467984 */ /* 0x000f220000000a00 */
[----:B------:R-:W-:-:S02]  /*5bd0*/  FFMA R165, R143, R74, R165 ;  /* 0x0000004a8fa57223 */ /* 0x000fc400000000a5 */
[-C--:B0-----:R-:W-:Y:S02]  /*5be0*/  FFMA R109, R145, R76.reuse, R109 ;  /* 0x0000004c916d7223 */ /* 0x081fe4000000006d */
[----:B------:R-:W-:Y:S02]  /*5bf0*/  FFMA R157, R143, R76, R111 ;  /* 0x0000004c8f9d7223 */ /* 0x000fe4000000006f */
[----:B------:R-:W-:Y:S02]  /*5c00*/  FFMA R155, R136, R73, R155 ;  /* 0x00000049889b7223 */ /* 0x000fe4000000009b */
[----:B------:R-:W0:Y:S01]  /*5c10*/  LDS.64 R72, [R63+0x498] ;  /* 0x000498003f487984 */ /* 0x000e220000000a00 */
[-C--:B------:R-:W-:Y:S02]  /*5c20*/  FFMA R107, R138, R75.reuse, R107 ;  /* 0x0000004b8a6b7223 */ /* 0x080fe4000000006b */
[----:B------:R-:W-:Y:S02]  /*5c30*/  FFMA R111, R136, R75, R165 ;  /* 0x0000004b886f7223 */ /* 0x000fe400000000a5 */
[-C--:B------:R-:W-:Y:S01]  /*5c40*/  FFMA R109, R138, R77.reuse, R109 ;  /* 0x0000004d8a6d7223 */ /* 0x080fe2000000006d */
[----:B------:R-:W5:Y:S01]  /*5c50*/  LDS.64 R74, [R63+0x1698] ;  /* 0x001698003f4a7984 */ /* 0x000f620000000a00 */
[----:B------:R-:W-:-:S02]  /*5c60*/  FFMA R157, R136, R77, R157 ;  /* 0x0000004d889d7223 */ /* 0x000fc4000000009d */
[-C--:B-1----:R-:W-:Y:S01]  /*5c70*/  FFMA R84, R145, R78.reuse, R84 ;  /* 0x0000004e91547223 */ /* 0x082fe20000000054 */
[----:B------:R-:W1:Y:S01]  /*5c80*/  LDS.64 R76, [R63+0x528] ;  /* 0x000528003f4c7984 */ /* 0x000e620000000a00 */
[----:B------:R-:W-:Y:S02]  /*5c90*/  FFMA R86, R143, R78, R86 ;  /* 0x0000004e8f567223 */ /* 0x000fe40000000056 */
[-C--:B--2---:R-:W-:Y:S02]  /*5ca0*/  FFMA R78, R145, R80.reuse, R113 ;  /* 0x00000050914e7223 */ /* 0x084fe40000000071 */
[----:B------:R-:W-:Y:S02]  /*5cb0*/  FFMA R115, R143, R80, R115 ;  /* 0x000000508f737223 */ /* 0x000fe40000000073 */
[-C--:B------:R-:W-:Y:S02]  /*5cc0*/  FFMA R88, R145, R64.reuse, R88 ;  /* 0x0000004091587223 */ /* 0x080fe40000000058 */
[----:B------:R-:W-:-:S02]  /*5cd0*/  FFMA R92, R143, R64, R92 ;  /* 0x000000408f5c7223 */ /* 0x000fc4000000005c */
[C---:B------:R-:W-:Y:S02]  /*5ce0*/  FFMA R64, R145.reuse, R82, R117 ;  /* 0x0000005291407223 */ /* 0x040fe40000000075 */
[-C--:B------:R-:W-:Y:S02]  /*5cf0*/  FFMA R113, R136, R79.reuse, R86 ;  /* 0x0000004f88717223 */ /* 0x080fe40000000056 */
[-C--:B------:R-:W-:Y:S02]  /*5d00*/  FFMA R94, R145, R66.reuse, R94 ;  /* 0x00000042915e7223 */ /* 0x080fe4000000005e */
[----:B------:R-:W-:Y:S02]  /*5d10*/  FFMA R96, R143, R66, R96 ;  /* 0x000000428f607223 */ /* 0x000fe40000000060 */
[C---:B------:R-:W-:Y:S02]  /*5d20*/  FFMA R84, R138.reuse, R79, R84 ;  /* 0x0000004f8a547223 */ /* 0x040fe40000000054 */
[----:B------:R-:W-:-:S02]  /*5d30*/  FFMA R86, R138, R81, R78 ;  /* 0x000000518a567223 */ /* 0x000fc4000000004e */
[C---:B------:R-:W-:Y:S01]  /*5d40*/  FFMA R115, R136.reuse, R81, R115 ;  /* 0x0000005188737223 */ /* 0x040fe20000000073 */
[----:B------:R-:W2:Y:S01]  /*5d50*/  LDS.64 R78, [R63+0x1728] ;  /* 0x001728003f4e7984 */ /* 0x000ea20000000a00 */
[----:B------:R-:W-:Y:S02]  /*5d60*/  FFMA R119, R143, R82, R119 ;  /* 0x000000528f777223 */ /* 0x000fe40000000077 */
[----:B---3--:R-:W-:Y:S01]  /*5d70*/  FFMA R66, R145, R68, R121 ;  /* 0x0000004491427223 */ /* 0x008fe20000000079 */
[----:B------:R-:W3:Y:S01]  /*5d80*/  LDS.64 R80, [R63+0x5b8] ;  /* 0x0005b8003f507984 */ /* 0x000ee20000000a00 */
[-C--:B------:R-:W-:Y:S02]  /*5d90*/  FFMA R117, R136, R65.reuse, R92 ;  /* 0x0000004188757223 */ /* 0x080fe4000000005c */
[C---:B------:R-:W-:Y:S02]  /*5da0*/  FFMA R88, R138.reuse, R65, R88 ;  /* 0x000000418a587223 */ /* 0x040fe40000000058 */
[----:B------:R-:W-:-:S02]  /*5db0*/  FFMA R92, R138, R83, R64 ;  /* 0x000000538a5c7223 */ /* 0x000fc40000000040 */
[C---:B------:R-:W-:Y:S01]  /*5dc0*/  FFMA R119, R136.reuse, R83, R119 ;  /* 0x0000005388777223 */ /* 0x040fe20000000077 */
[----:B------:R-:W2:Y:S01]  /*5dd0*/  LDS.64 R64, [R63+0x17b8] ;  /* 0x0017b8003f407984 */ /* 0x000ea20000000a00 */
[----:B------:R-:W-:Y:S02]  /*5de0*/  FFMA R123, R143, R68, R123 ;  /* 0x000000448f7b7223 */ /* 0x000fe4000000007b */
[-C--:B------:R-:W-:Y:S01]  /*5df0*/  FFMA R121, R136, R67.reuse, R96 ;  /* 0x0000004388797223 */ /* 0x080fe20000000060 */
[----:B------:R-:W3:Y:S01]  /*5e00*/  LDS.64 R82, [R63+0x648] ;  /* 0x000648003f527984 */ /* 0x000ee20000000a00 */
[C---:B------:R-:W-:Y:S02]  /*5e10*/  FFMA R94, R138.reuse, R67, R94 ;  /* 0x000000438a5e7223 */ /* 0x040fe4000000005e */
[-C--:B------:R-:W-:Y:S02]  /*5e20*/  FFMA R96, R138, R69.reuse, R66 ;  /* 0x000000458a607223 */ /* 0x080fe40000000042 */
[----:B------:R-:W3:Y:S01]  /*5e30*/  LDS.64 R66, [R63+0x1848] ;  /* 0x001848003f427984 */ /* 0x000ee20000000a00 */
[----:B------:R-:W-:-:S02]  /*5e40*/  FFMA R123, R136, R69, R123 ;  /* 0x00000045887b7223 */ /* 0x000fc4000000007b */
[-C--:B----4-:R-:W-:Y:S01]  /*5e50*/  FFMA R98, R145, R70.reuse, R98 ;  /* 0x0000004691627223 */ /* 0x090fe20000000062 */
[----:B------:R-:W4:Y:S01]  /*5e60*/  LDS.64 R68, [R63+0x6d8] ;  /* 0x0006d8003f447984 */ /* 0x000f220000000a00 */
[----:B------:R-:W-:Y:S02]  /*5e70*/  FFMA R70, R143, R70, R100 ;  /* 0x000000468f467223 */ /* 0x000fe40000000064 */
[C---:B0-----:R-:W-:Y:S02]  /*5e80*/  FFMA R100, R72.reuse, R145, R125 ;  /* 0x0000009148647223 */ /* 0x041fe4000000007d */
[-C--:B------:R-:W-:Y:S02]  /*5e90*/  FFMA R127, R72, R143.reuse, R127 ;  /* 0x0000008f487f7223 */ /* 0x080fe4000000007f */
[----:B-----5:R-:W-:Y:S02]  /*5ea0*/  FFMA R104, R74, R143, R104 ;  /* 0x0000008f4a687223 */ /* 0x020fe40000000068 */
[----:B-1----:R-:W-:-:S02]  /*5eb0*/  FFMA R72, R76, R145, R129 ;  /* 0x000000914c487223 */ /* 0x002fc40000000081 */
[-C--:B------:R-:W-:Y:S02]  /*5ec0*/  FFMA R98, R138, R71.reuse, R98 ;  /* 0x000000478a627223 */ /* 0x080fe40000000062 */
[----:B------:R-:W-:Y:S02]  /*5ed0*/  FFMA R125, R136, R71, R70 ;  /* 0x00000047887d7223 */ /* 0x000fe40000000046 */
[----:B------:R-:W-:Y:S01]  /*5ee0*/  FFMA R102, R74, R145, R102 ;  /* 0x000000914a667223 */ /* 0x000fe20000000066 */
[----:B------:R-:W0:Y:S01]  /*5ef0*/  LDS.64 R70, [R63+0x18d8] ;  /* 0x0018d8003f467984 */ /* 0x000e220000000a00 */
[----:B------:R-:W-:Y:S02]  /*5f00*/  FFMA R129, R136, R75, R104 ;  /* 0x0000004b88817223 */ /* 0x000fe40000000068 */
[-C--:B------:R-:W-:Y:S02]  /*5f10*/  FFMA R100, R138, R73.reuse, R100 ;  /* 0x000000498a647223 */ /* 0x080fe40000000064 */
[----:B------:R-:W-:-:S02]  /*5f20*/  FFMA R127, R136, R73, R127 ;  /* 0x00000049887f7223 */ /* 0x000fc4000000007f */
[----:B------:R-:W-:Y:S02]  /*5f30*/  FFMA R104, R138, R77, R72 ;  /* 0x0000004d8a687223 */ /* 0x000fe40000000048 */
[----:B------:R-:W-:Y:S01]  /*5f40*/  FFMA R131, R76, R143, R131 ;  /* 0x0000008f4c837223 */ /* 0x000fe20000000083 */
[----:B------:R-:W1:Y:S01]  /*5f50*/  LDS.64 R72, [R63+0x768] ;  /* 0x000768003f487984 */ /* 0x000e620000000a00 */
[----:B------:R-:W-:Y:S02]  /*5f60*/  FFMA R102, R138, R75, R102 ;  /* 0x0000004b8a667223 */ /* 0x000fe40000000066 */
[----:B--2---:R-:W-:Y:S01]  /*5f70*/  FFMA R108, R78, R143, R108 ;  /* 0x0000008f4e6c7223 */ /* 0x004fe2000000006c */
[----:B------:R-:W2:Y:S01]  /*5f80*/  LDS.64 R74, [R63+0x1968] ;  /* 0x001968003f4a7984 */ /* 0x000ea20000000a00 */
[-C--:B---3--:R-:W-:Y:S02]  /*5f90*/  FFMA R76, R80, R145.reuse, R133 ;  /* 0x00000091504c7223 */ /* 0x088fe40000000085 */
[----:B------:R-:W-:-:S02]  /*5fa0*/  FFMA R106, R78, R145, R106 ;  /* 0x000000914e6a7223 */ /* 0x000fc4000000006a */
[C---:B------:R-:W-:Y:S02]  /*5fb0*/  FFMA R110, R64.reuse, R145, R110 ;  /* 0x00000091406e7223 */ /* 0x040fe4000000006e */
[----:B------:R-:W-:Y:S02]  /*5fc0*/  FFMA R112, R64, R143, R112 ;  /* 0x0000008f40707223 */ /* 0x000fe40000000070 */
[----:B------:R-:W-:Y:S02]  /*5fd0*/  FFMA R133, R136, R79, R108 ;  /* 0x0000004f88857223 */ /* 0x000fe4000000006c */
[----:B------:R-:W-:Y:S02]  /*5fe0*/  FFMA R64, R82, R145, R137 ;  /* 0x0000009152407223 */ /* 0x000fe40000000089 */
[----:B------:R-:W-:Y:S02]  /*5ff0*/  FFMA R131, R136, R77, R131 ;  /* 0x0000004d88837223 */ /* 0x000fe40000000083 */
[----:B------:R-:W-:-:S02]  /*6000*/  FFMA R108, R138, R81, R76 ;  /* 0x000000518a6c7223 */ /* 0x000fc4000000004c */
[C---:B------:R-:W-:Y:S01]  /*6010*/  FFMA R114, R66.reuse, R145, R114 ;  /* 0x0000009142727223 */ /* 0x040fe20000000072 */
[----:B------:R-:W3:Y:S01]  /*6020*/  LDS.64 R76, [R63+0x7f8] ;  /* 0x0007f8003f4c7984 */ /* 0x000ee20000000a00 */
[-C--:B------:R-:W-:Y:S02]  /*6030*/  FFMA R116, R66, R143.reuse, R116 ;  /* 0x0000008f42747223 */ /* 0x080fe40000000074 */
[----:B------:R-:W-:Y:S02]  /*6040*/  FFMA R135, R80, R143, R135 ;  /* 0x0000008f50877223 */ /* 0x000fe40000000087 */
[----:B------:R-:W-:Y:S02]  /*6050*/  FFMA R106, R138, R79, R106 ;  /* 0x0000004f8a6a7223 */ /* 0x000fe4000000006a */
[----:B------:R-:W5:Y:S01]  /*6060*/  LDS.64 R78, [R63+0x19f8] ;  /* 0x0019f8003f4e7984 */ /* 0x000f620000000a00 */
[----:B------:R-:W-:Y:S02]  /*6070*/  FFMA R137, R136, R65, R112 ;  /* 0x0000004188897223 */ /* 0x000fe40000000070 */
[----:B----4-:R-:W-:-:S02]  /*6080*/  FFMA R118, R68, R145, R118 ;  /* 0x0000009144767223 */ /* 0x010fc40000000076 */
[C---:B------:R-:W-:Y:S02]  /*6090*/  FFMA R110, R138.reuse, R65, R110 ;  /* 0x000000418a6e7223 */ /* 0x040fe4000000006e */
[----:B------:R-:W-:Y:S02]  /*60a0*/  FFMA R112, R138, R83, R64 ;  /* 0x000000538a707223 */ /* 0x000fe40000000040 */
[----:B------:R-:W-:Y:S01]  /*60b0*/  FFMA R140, R68, R143, R140 ;  /* 0x0000008f448c7223 */ /* 0x000fe2000000008c */
[----:B------:R-:W4:Y:S01]  /*60c0*/  LDS.64 R64, [R63+0x888] ;  /* 0x000888003f407984 */ /* 0x000f220000000a00 */
[-C--:B------:R-:W-:Y:S02]  /*60d0*/  FFMA R114, R138, R67.reuse, R114 ;  /* 0x000000438a727223 */ /* 0x080fe40000000072 */
[C---:B------:R-:W-:Y:S02]  /*60e0*/  FFMA R159, R136.reuse, R67, R116 ;  /* 0x00000043889f7223 */ /* 0x040fe40000000074 */
[----:B------:R-:W-:Y:S01]  /*60f0*/  FFMA R135, R136, R81, R135 ;  /* 0x0000005188877223 */ /* 0x000fe20000000087 */
[----:B------:R-:W4:Y:S01]  /*6100*/  LDS.64 R66, [R63+0x20] ;  /* 0x000020003f427984 */ /* 0x000f220000000a00 */
[----:B------:R-:W-:-:S02]  /*6110*/  FFMA R116, R138, R69, R118 ;  /* 0x000000458a747223 */ /* 0x000fc40000000076 */
[----:B------:R-:W-:Y:S01]  /*6120*/  FFMA R118, R136, R69, R140 ;  /* 0x0000004588767223 */ /* 0x000fe2000000008c */
[----:B------:R-:W4:Y:S01]  /*6130*/  LDS.64 R80, [R63+0x1a88] ;  /* 0x001a88003f507984 */ /* 0x000f220000000a00 */
[C---:B0-----:R-:W-:Y:S02]  /*6140*/  FFMA R126, R70.reuse, R145, R126 ;  /* 0x00000091467e7223 */ /* 0x041fe4000000007e */
[-C--:B------:R-:W-:Y:S01]  /*6150*/  FFMA R140, R70, R143.reuse, R144 ;  /* 0x0000008f468c7223 */ /* 0x080fe20000000090 */
[----:B------:R-:W0:Y:S01]  /*6160*/  LDS.64 R68, [R63+0x1220] ;  /* 0x001220003f447984 */ /* 0x000e220000000a00 */
[----:B------:R-:W-:Y:S02]  /*6170*/  FFMA R139, R82, R143, R139 ;  /* 0x0000008f528b7223 */ /* 0x000fe4000000008b */
[C---:B-1----:R-:W-:Y:S02]  /*6180*/  FFMA R128, R72.reuse, R145, R128 ;  /* 0x0000009148807223 */ /* 0x042fe40000000080 */
[----:B------:R-:W-:-:S02]  /*6190*/  FFMA R146, R72, R143, R146 ;  /* 0x0000008f48927223 */ /* 0x000fc40000000092 */
[-C--:B------:R-:W-:Y:S02]  /*61a0*/  FFMA R126, R138, R71.reuse, R126 ;  /* 0x000000478a7e7223 */ /* 0x080fe4000000007e */
[----:B------:R-:W-:Y:S02]  /*61b0*/  FFMA R140, R136, R71, R140 ;  /* 0x00000047888c7223 */ /* 0x000fe4000000008c */
[----:B--2---:R-:W-:Y:S01]  /*61c0*/  FFMA R72, R74, R145, R91 ;  /* 0x000000914a487223 */ /* 0x004fe2000000005b */
[----:B------:R-:W1:Y:S01]  /*61d0*/  LDS.64 R70, [R63+0xb0] ;  /* 0x0000b0003f467984 */ /* 0x000e620000000a00 */
[----:B------:R-:W-:Y:S02]  /*61e0*/  FFMA R139, R136, R83, R139 ;  /* 0x00000053888b7223 */ /* 0x000fe4000000008b */
[----:B------:R-:W-:Y:S01]  /*61f0*/  FFMA R144, R74, R143, R132 ;  /* 0x0000008f4a907223 */ /* 0x000fe20000000084 */
[----:B------:R-:W2:Y:S01]  /*6200*/  LDS.64 R82, [R63+0x12b0] ;  /* 0x0012b0003f527984 */ /* 0x000ea20000000a00 */
[----:B------:R-:W-:-:S02]  /*6210*/  FFMA R91, R138, R73, R128 ;  /* 0x000000498a5b7223 */ /* 0x000fc40000000080 */
[----:B------:R-:W-:Y:S02]  /*6220*/  FFMA R128, R136, R73, R146 ;  /* 0x0000004988807223 */ /* 0x000fe40000000092 */
[-C--:B------:R-:W-:Y:S02]  /*6230*/  FFMA R132, R138, R75.reuse, R72 ;  /* 0x0000004b8a847223 */ /* 0x080fe40000000048 */
[----:B------:R-:W-:Y:S01]  /*6240*/  FFMA R144, R136, R75, R144 ;  /* 0x0000004b88907223 */ /* 0x000fe20000000090 */
[----:B------:R-:W1:Y:S01]  /*6250*/  LDS.64 R72, [R63+0x140] ;  /* 0x000140003f487984 */ /* 0x000e620000000a00 */
[C---:B---3--:R-:W-:Y:S02]  /*6260*/  FFMA R130, R76.reuse, R145, R130 ;  /* 0x000000914c827223 */ /* 0x048fe40000000082 */
[----:B------:R-:W-:Y:S01]  /*6270*/  FFMA R147, R76, R143, R147 ;  /* 0x0000008f4c937223 */ /* 0x000fe20000000093 */
[----:B------:R-:W3:Y:S01]  /*6280*/  LDS.64 R74, [R63+0x1340] ;  /* 0x001340003f4a7984 */ /* 0x000ee20000000a00 */
[----:B-----5:R-:W-:-:S02]  /*6290*/  FFMA R76, R78, R145, R45 ;  /* 0x000000914e4c7223 */ /* 0x020fc4000000002d */
[C---:B----4-:R-:W-:Y:S02]  /*62a0*/  FFMA R89, R64.reuse, R145, R89 ;  /* 0x0000009140597223 */ /* 0x050fe40000000059 */
[-C--:B------:R-:W-:Y:S02]  /*62b0*/  FFMA R134, R64, R143.reuse, R134 ;  /* 0x0000008f40867223 */ /* 0x080fe40000000086 */
[----:B------:R-:W-:Y:S02]  /*62c0*/  FFMA R95, R143, R66, R95 ;  /* 0x000000428f5f7223 */ /* 0x000fe4000000005f */
[----:B------:R-:W-:Y:S02]  /*62d0*/  FFMA R146, R78, R143, R90 ;  /* 0x0000008f4e927223 */ /* 0x000fe4000000005a */
[----:B------:R-:W-:Y:S02]  /*62e0*/  FFMA R45, R138, R77, R130 ;  /* 0x0000004d8a2d7223 */ /* 0x000fe40000000082 */
[----:B------:R-:W-:-:S02]  /*62f0*/  FFMA R142, R80, R145, R142 ;  /* 0x00000091508e7223 */ /* 0x000fc4000000008e */
[----:B------:R-:W-:Y:S02]  /*6300*/  FFMA R66, R66, R161, R141 ;  /* 0x000000a142427223 */ /* 0x000fe4000000008d */
[----:B------:R-:W-:Y:S02]  /*6310*/  FFMA R90, R136, R77, R147 ;  /* 0x0000004d885a7223 */ /* 0x000fe40000000093 */
[----:B------:R-:W-:Y:S02]  /*6320*/  FFMA R130, R138, R79, R76 ;  /* 0x0000004f8a827223 */ /* 0x000fe4000000004c */
[----:B------:R-:W-:Y:S01]  /*6330*/  FFMA R80, R80, R143, R124 ;  /* 0x0000008f50507223 */ /* 0x000fe2000000007c */
[----:B------:R-:W4:Y:S01]  /*6340*/  LDS.64 R76, [R63+0x1d0] ;  /* 0x0001d0003f4c7984 */ /* 0x000f220000000a00 */
[-C--:B------:R-:W-:Y:S02]  /*6350*/  FFMA R89, R138, R65.reuse, R89 ;  /* 0x000000418a597223 */ /* 0x080fe40000000059 */
[----:B------:R-:W-:-:S02]  /*6360*/  FFMA R124, R136, R65, R134 ;  /* 0x00000041887c7223 */ /* 0x000fc40000000086 */
[----:B0-----:R-:W-:Y:S01]  /*6370*/  FFMA R141, R143, R68, R93 ;  /* 0x000000448f8d7223 */ /* 0x001fe2000000005d */
[----:B------:R-:W0:Y:S01]  /*6380*/  LDS.64 R64, [R63+0x260] ;  /* 0x000260003f407984 */ /* 0x000e220000000a00 */
[----:B------:R-:W-:Y:S02]  /*6390*/  FFMA R146, R136, R79, R146 ;  /* 0x0000004f88927223 */ /* 0x000fe40000000092 */
[-C--:B------:R-:W-:Y:S01]  /*63a0*/  FFMA R93, R122, R67.reuse, R95 ;  /* 0x000000437a5d7223 */ /* 0x080fe2000000005f */
[----:B------:R-:W5:Y:S01]  /*63b0*/  LDS.64 R78, [R63+0x13d0] ;  /* 0x0013d0003f4e7984 */ /* 0x000f620000000a00 */
[----:B------:R-:W-:Y:S02]  /*63c0*/  FFMA R95, R120, R67, R66 ;  /* 0x00000043785f7223 */ /* 0x000fe40000000042 */
[-C--:B------:R-:W-:Y:S01]  /*63d0*/  FFMA R138, R138, R81.reuse, R142 ;  /* 0x000000518a8a7223 */ /* 0x080fe2000000008e */
[----:B------:R-:W0:Y:S01]  /*63e0*/  LDS.64 R66, [R63+0x2f0] ;  /* 0x0002f0003f427984 */ /* 0x000e220000000a00 */
[----:B------:R-:W-:-:S02]  /*63f0*/  FFMA R136, R136, R81, R80 ;  /* 0x0000005188887223 */ /* 0x000fc40000000050 */
[----:B------:R-:W-:Y:S01]  /*6400*/  FFMA R145, R68, R161, R149 ;  /* 0x000000a144917223 */ /* 0x000fe20000000095 */
[----:B------:R-:W0:Y:S01]  /*6410*/  LDS.64 R80, [R63+0x1460] ;  /* 0x001460003f507984 */ /* 0x000e220000000a00 */
[-C--:B------:R-:W-:Y:S02]  /*6420*/  FFMA R141, R122, R69.reuse, R141 ;  /* 0x000000457a8d7223 */ /* 0x080fe4000000008d */
[----:B------:R-:W-:Y:S02]  /*6430*/  FFMA R145, R120, R69, R145 ;  /* 0x0000004578917223 */ /* 0x000fe40000000091 */
[----:B------:R-:W5:Y:S01]  /*6440*/  LDS.64 R68, [R63+0x14f0] ;  /* 0x0014f0003f447984 */ /* 0x000f620000000a00 */
[-C--:B-1----:R-:W-:Y:S02]  /*6450*/  FFMA R97, R143, R70.reuse, R97 ;  /* 0x000000468f617223 */ /* 0x082fe40000000061 */
[----:B------:R-:W-:Y:S02]  /*6460*/  FFMA R151, R161, R70, R151 ;  /* 0x00000046a1977223 */ /* 0x000fe40000000097 */
[----:B--2---:R-:W-:-:S02]  /*6470*/  FFMA R70, R143, R82, R85 ;  /* 0x000000528f467223 */ /* 0x004fc40000000055 */
[----:B------:R-:W-:Y:S02]  /*6480*/  FFMA R147, R161, R82, R101 ;  /* 0x00000052a1937223 */ /* 0x000fe40000000065 */
[-C--:B------:R-:W-:Y:S02]  /*6490*/  FFMA R85, R122, R71.reuse, R97 ;  /* 0x000000477a557223 */ /* 0x080fe40000000061 */
[-C--:B------:R-:W-:Y:S02]  /*64a0*/  FFMA R99, R143, R72.reuse, R99 ;  /* 0x000000488f637223 */ /* 0x080fe40000000063 */
[----:B------:R-:W-:Y:S02]  /*64b0*/  FFMA R153, R161, R72, R153 ;  /* 0x00000048a1997223 */ /* 0x000fe40000000099 */
[----:B------:R-:W-:Y:S02]  /*64c0*/  FFMA R97, R120, R71, R151 ;  /* 0x0000004778617223 */ /* 0x000fe40000000097 */
[----:B------:R-:W-:-:S02]  /*64d0*/  FFMA R101, R122, R83, R70 ;  /* 0x000000537a657223 */ /* 0x000fc40000000046 */
[-C--:B---3--:R-:W-:Y:S01]  /*64e0*/  FFMA R72, R143, R74.reuse, R87 ;  /* 0x0000004a8f487223 */ /* 0x088fe20000000057 */
[----:B------:R-:W1:Y:S01]  /*64f0*/  LDS.64 R70, [R63+0x380] ;  /* 0x000380003f467984 */ /* 0x000e620000000a00 */
[----:B------:R-:W-:Y:S02]  /*6500*/  FFMA R149, R161, R74, R105 ;  /* 0x0000004aa1957223 */ /* 0x000fe40000000069 */
[----:B------:R-:W-:Y:S02]  /*6510*/  FFMA R87, R122, R73, R99 ;  /* 0x000000497a577223 */ /* 0x000fe40000000063 */
[C---:B------:R-:W-:Y:S02]  /*6520*/  FFMA R147, R120.reuse, R83, R147 ;  /* 0x0000005378937223 */ /* 0x040fe40000000093 */
[----:B------:R-:W-:Y:S01]  /*6530*/  FFMA R99, R120, R73, R153 ;  /* 0x0000004978637223 */ /* 0x000fe20000000099 */
[----:B------:R-:W2:Y:S01]  /*6540*/  LDS.64 R82, [R63+0x1580] ;  /* 0x001580003f527984 */ /* 0x000ea20000000a00 */
[----:B------:R-:W-:-:S02]  /*6550*/  FFMA R105, R122, R75, R72 ;  /* 0x0000004b7a697223 */ /* 0x000fc40000000048 */
[-C--:B----4-:R-:W-:Y:S01]  /*6560*/  FFMA R155, R161, R76.reuse, R155 ;  /* 0x0000004ca19b7223 */ /* 0x090fe2000000009b */
[----:B------:R-:W3:Y:S01]  /*6570*/  LDS.64 R72, [R63+0x410] ;  /* 0x000410003f487984 */ /* 0x000ee20000000a00 */
[C---:B------:R-:W-:Y:S02]  /*6580*/  FFMA R103, R143.reuse, R76, R103 ;  /* 0x0000004c8f677223 */ /* 0x040fe40000000067 */
[-C--:B0-----:R-:W-:Y:S02]  /*6590*/  FFMA R109, R143, R64.reuse, R109 ;  /* 0x000000408f6d7223 */ /* 0x081fe4000000006d */
[----:B------:R-:W-:Y:S02]  /*65a0*/  FFMA R157, R161, R64, R157 ;  /* 0x00000040a19d7223 */ /* 0x000fe4000000009d */
[C---:B------:R-:W-:Y:S02]  /*65b0*/  FFMA R149, R120.reuse, R75, R149 ;  /* 0x0000004b78957223 */ /* 0x040fe40000000095 */
[----:B-----5:R-:W-:Y:S01]  /*65c0*/  FFMA R76, R143, R78, R107 ;  /* 0x0000004e8f4c7223 */ /* 0x020fe2000000006b */
[----:B------:R-:W0:Y:S01]  /*65d0*/  LDS.64 R74, [R63+0x1610] ;  /* 0x001610003f4a7984 */ /* 0x000e220000000a00 */
[----:B------:R-:W-:-:S02]  /*65e0*/  FFMA R107, R120, R77, R155 ;  /* 0x0000004d786b7223 */ /* 0x000fc4000000009b */
[----:B------:R-:W-:Y:S02]  /*65f0*/  FFMA R86, R143, R66, R86 ;  /* 0x000000428f567223 */ /* 0x000fe40000000056 */
[C---:B------:R-:W-:Y:S02]  /*6600*/  FFMA R155, R161.reuse, R80, R113 ;  /* 0x00000050a19b7223 */ /* 0x040fe40000000071 */
[----:B------:R-:W-:Y:S02]  /*6610*/  FFMA R66, R161, R66, R115 ;  /* 0x00000042a1427223 */ /* 0x000fe40000000073 */
[-C--:B------:R-:W-:Y:S02]  /*6620*/  FFMA R109, R122, R65.reuse, R109 ;  /* 0x000000417a6d7223 */ /* 0x080fe4000000006d */
[----:B------:R-:W-:Y:S02]  /*6630*/  FFMA R113, R120, R65, R157 ;  /* 0x0000004178717223 */ /* 0x000fe4000000009d */
[----:B------:R-:W-:Y:S01]  /*6640*/  FFMA R84, R143, R80, R84 ;  /* 0x000000508f547223 */ /* 0x000fe20000000054 */
[----:B------:R-:W4:Y:S01]  /*6650*/  LDS.64 R64, [R63+0x530] ;  /* 0x000530003f407984 */ /* 0x000f220000000a00 */
[----:B------:R-:W-:-:S02]  /*6660*/  FFMA R163, R161, R68, R117 ;  /* 0x00000044a1a37223 */ /* 0x000fc40000000075 */
[----:B------:R-:W-:Y:S02]  /*6670*/  FFMA R151, R161, R78, R111 ;  /* 0x0000004ea1977223 */ /* 0x000fe4000000006f */
[-C--:B------:R-:W-:Y:S02]  /*6680*/  FFMA R115, R122, R67.reuse, R86 ;  /* 0x000000437a737223 */ /* 0x080fe40000000056 */
[----:B------:R-:W-:Y:S02]  /*6690*/  FFMA R117, R120, R67, R66 ;  /* 0x0000004378757223 */ /* 0x000fe40000000042 */
[C---:B------:R-:W-:Y:S01]  /*66a0*/  FFMA R103, R122.reuse, R77, R103 ;  /* 0x0000004d7a677223 */ /* 0x040fe20000000067 */
[----:B------:R-:W5:Y:S01]  /*66b0*/  LDS.64 R66, [R63+0x5c0] ;  /* 0x0005c0003f427984 */ /* 0x000f620000000a00 */
[C---:B------:R-:W-:Y:S02]  /*66c0*/  FFMA R111, R122.reuse, R79, R76 ;  /* 0x0000004f7a6f7223 */ /* 0x040fe4000000004c */
[-C--:B------:R-:W-:Y:S01]  /*66d0*/  FFMA R153, R122, R81.reuse, R84 ;  /* 0x000000517a997223 */ /* 0x080fe20000000054 */
[----:B------:R-:W5:Y:S01]  /*66e0*/  LDS.64 R76, [R63+0x4a0] ;  /* 0x0004a0003f4c7984 */ /* 0x000f620000000a00 */
[----:B------:R-:W-:-:S02]  /*66f0*/  FFMA R155, R120, R81, R155 ;  /* 0x00000051789b7223 */ /* 0x000fc4000000009b */
[C---:B------:R-:W-:Y:S01]  /*6700*/  FFMA R88, R143.reuse, R68, R88 ;  /* 0x000000448f587223 */ /* 0x040fe20000000058 */
[----:B------:R-:W5:Y:S01]  /*6710*/  LDS.64 R80, [R63+0x1730] ;  /* 0x001730003f507984 */ /* 0x000f620000000a00 */
[----:B------:R-:W-:Y:S02]  /*6720*/  FFMA R151, R120, R79, R151 ;  /* 0x0000004f78977223 */ /* 0x000fe40000000097 */
[-C--:B------:R-:W-:Y:S01]  /*6730*/  FFMA R157, R122, R69.reuse, R88 ;  /* 0x000000457a9d7223 */ /* 0x080fe20000000058 */
[----:B------:R-:W5:Y:S01]  /*6740*/  LDS.64 R78, [R63+0x16a0] ;  /* 0x0016a0003f4e7984 */ /* 0x000f620000000a00 */
[----:B------:R-:W-:Y:S02]  /*6750*/  FFMA R163, R120, R69, R163 ;  /* 0x0000004578a37223 */ /* 0x000fe400000000a3 */
[-C--:B-1----:R-:W-:Y:S01]  /*6760*/  FFMA R92, R143, R70.reuse, R92 ;  /* 0x000000468f5c7223 */ /* 0x082fe2000000005c */
[----:B------:R-:W1:Y:S01]  /*6770*/  LDS.64 R68, [R63+0x17c0] ;  /* 0x0017c0003f447984 */ /* 0x000e620000000a00 */
[----:B------:R-:W-:-:S02]  /*6780*/  FFMA R70, R161, R70, R119 ;  /* 0x00000046a1467223 */ /* 0x000fc40000000077 */
[----:B--2---:R-:W-:Y:S02]  /*6790*/  FFMA R84, R161, R82, R121 ;  /* 0x00000052a1547223 */ /* 0x004fe40000000079 */
[-C--:B---3--:R-:W-:Y:S02]  /*67a0*/  FFMA R96, R143, R72.reuse, R96 ;  /* 0x000000488f607223 */ /* 0x088fe40000000060 */
[-C--:B------:R-:W-:Y:S02]  /*67b0*/  FFMA R119, R122, R71.reuse, R92 ;  /* 0x000000477a777223 */ /* 0x080fe4000000005c */
[----:B------:R-:W-:Y:S02]  /*67c0*/  FFMA R121, R120, R71, R70 ;  /* 0x0000004778797223 */ /* 0x000fe40000000046 */
[----:B------:R-:W-:Y:S01]  /*67d0*/  FFMA R72, R161, R72, R123 ;  /* 0x00000048a1487223 */ /* 0x000fe2000000007b */
[----:B------:R-:W2:Y:S01]  /*67e0*/  LDS.64 R70, [R63+0x650] ;  /* 0x000650003f467984 */ /* 0x000ea20000000a00 */
[----:B0-----:R-:W-:-:S02]  /*67f0*/  FFMA R86, R143, R74, R98 ;  /* 0x0000004a8f567223 */ /* 0x001fc40000000062 */
[----:B------:R-:W-:Y:S02]  /*6800*/  FFMA R88, R161, R74, R125 ;  /* 0x0000004aa1587223 */ /* 0x000fe4000000007d */
[-C--:B------:R-:W-:Y:S02]  /*6810*/  FFMA R123, R122, R73.reuse, R96 ;  /* 0x000000497a7b7223 */ /* 0x080fe40000000060 */
[----:B------:R-:W-:Y:S02]  /*6820*/  FFMA R125, R120, R73, R72 ;  /* 0x00000049787d7223 */ /* 0x000fe40000000048 */
[----:B------:R-:W-:Y:S01]  /*6830*/  FFMA R94, R143, R82, R94 ;  /* 0x000000528f5e7223 */ /* 0x000fe2000000005e */
[----:B------:R-:W0:Y:S01]  /*6840*/  LDS.64 R72, [R63+0x6e0] ;  /* 0x0006e0003f487984 */ /* 0x000e220000000a00 */
[----:B----4-:R-:W-:Y:S02]  /*6850*/  FFMA R104, R64, R143, R104 ;  /* 0x0000008f40687223 */ /* 0x010fe40000000068 */
[----:B------:R-:W-:-:S02]  /*6860*/  FFMA R86, R122, R75, R86 ;  /* 0x0000004b7a567223 */ /* 0x000fc40000000056 */
[----:B------:R-:W-:Y:S02]  /*6870*/  FFMA R88, R120, R75, R88 ;  /* 0x0000004b78587223 */ /* 0x000fe40000000058 */
[----:B------:R-:W-:Y:S01]  /*6880*/  FFMA R64, R64, R161, R131 ;  /* 0x000000a140407223 */ /* 0x000fe20000000083 */
[----:B------:R-:W3:Y:S01]  /*6890*/  LDS.64 R74, [R63+0x18e0] ;  /* 0x0018e0003f4a7984 */ /* 0x000ee20000000a00 */
[-C--:B------:R-:W-:Y:S02]  /*68a0*/  FFMA R165, R122, R83.reuse, R94 ;  /* 0x000000537aa57223 */ /* 0x080fe4000000005e */
[----:B------:R-:W-:Y:S02]  /*68b0*/  FFMA R84, R120, R83, R84 ;  /* 0x0000005378547223 */ /* 0x000fe40000000054 */
[-C--:B-----5:R-:W-:Y:S01]  /*68c0*/  FFMA R108, R66, R143.reuse, R108 ;  /* 0x0000008f426c7223 */ /* 0x0a0fe2000000006c */
[----:B------:R-:W4:Y:S01]  /*68d0*/  LDS.64 R82, [R63+0x1850] ;  /* 0x001850003f527984 */ /* 0x000f220000000a00 */
[----:B------:R-:W-:-:S02]  /*68e0*/  FFMA R100, R76, R143, R100 ;  /* 0x0000008f4c647223 */ /* 0x000fc40000000064 */
[-C--:B------:R-:W-:Y:S02]  /*68f0*/  FFMA R98, R80, R161.reuse, R133 ;  /* 0x000000a150627223 */ /* 0x080fe40000000085 */
[-C--:B------:R-:W-:Y:S02]  /*6900*/  FFMA R66, R66, R161.reuse, R135 ;  /* 0x000000a142427223 */ /* 0x080fe40000000087 */
[----:B------:R-:W-:Y:S02]  /*6910*/  FFMA R76, R76, R161, R127 ;  /* 0x000000a14c4c7223 */ /* 0x000fe4000000007f */
[-C--:B------:R-:W-:Y:S02]  /*6920*/  FFMA R131, R122, R65.reuse, R104 ;  /* 0x000000417a837223 */ /* 0x080fe40000000068 */
[----:B------:R-:W-:Y:S02]  /*6930*/  FFMA R133, R120, R65, R64 ;  /* 0x0000004178857223 */ /* 0x000fe40000000040 */
[----:B------:R-:W5:Y:S01]  /*6940*/  LDS.64 R64, [R63+0x1970] ;  /* 0x001970003f407984 */ /* 0x000f620000000a00 */
[----:B------:R-:W-:-:S02]  /*6950*/  FFMA R92, R78, R143, R102 ;  /* 0x0000008f4e5c7223 */ /* 0x000fc40000000066 */
[-C--:B-1----:R-:W-:Y:S02]  /*6960*/  FFMA R102, R68, R161.reuse, R137 ;  /* 0x000000a144667223 */ /* 0x082fe40000000089 */
[----:B------:R-:W-:Y:S02]  /*6970*/  FFMA R94, R78, R161, R129 ;  /* 0x000000a14e5e7223 */ /* 0x000fe40000000081 */
[-C--:B------:R-:W-:Y:S02]  /*6980*/  FFMA R135, R122, R67.reuse, R108 ;  /* 0x000000437a877223 */ /* 0x080fe4000000006c */
[----:B------:R-:W-:Y:S01]  /*6990*/  FFMA R137, R120, R67, R66 ;  /* 0x0000004378897223 */ /* 0x000fe20000000042 */
[----:B------:R-:W-:Y:S01]  /*69a0*/  LDS R108, [R44+0x65c] ;  /* 0x00065c002c6c7984 */ /* 0x000fe20000000800 */
[-C--:B------:R-:W-:Y:S02]  /*69b0*/  FFMA R127, R122, R77.reuse, R100 ;  /* 0x0000004d7a7f7223 */ /* 0x080fe40000000064 */
[----:B------:R-:W-:Y:S01]  /*69c0*/  FFMA R129, R120, R77, R76 ;  /* 0x0000004d78817223 */ /* 0x000fe2000000004c */
[----:B------:R-:W1:Y:S01]  /*69d0*/  LDS.64 R66, [R63+0x1a00] ;  /* 0x001a00003f427984 */ /* 0x000e620000000a00 */
[----:B--2---:R-:W-:-:S02]  /*69e0*/  FFMA R112, R70, R143, R112 ;  /* 0x0000008f46707223 */ /* 0x004fc40000000070 */
[----:B------:R-:W-:Y:S01]  /*69f0*/  FFMA R70, R70, R161, R139 ;  /* 0x000000a146467223 */ /* 0x000fe2000000008b */
[----:B------:R-:W2:Y:S01]  /*6a00*/  LDS.64 R76, [R63+0x770] ;  /* 0x000770003f4c7984 */ /* 0x000ea20000000a00 */
[----:B------:R-:W-:Y:S02]  /*6a10*/  FFMA R139, R122, R71, R112 ;  /* 0x000000477a8b7223 */ /* 0x000fe40000000070 */
[C---:B0-----:R-:W-:Y:S02]  /*6a20*/  FFMA R112, R72.reuse, R143, R116 ;  /* 0x0000008f48707223 */ /* 0x041fe40000000074 */
[----:B------:R-:W-:Y:S02]  /*6a30*/  FFMA R116, R72, R161, R118 ;  /* 0x000000a148747223 */ /* 0x000fe40000000076 */
[-C--:B------:R-:W-:Y:S02]  /*6a40*/  FFMA R96, R80, R143.reuse, R106 ;  /* 0x0000008f50607223 */ /* 0x080fe4000000006a */
[----:B------:R-:W-:-:S02]  /*6a50*/  FFMA R100, R68, R143, R110 ;  /* 0x0000008f44647223 */ /* 0x000fc4000000006e */
[C---:B---3--:R-:W-:Y:S01]  /*6a60*/  FFMA R118, R74.reuse, R143, R126 ;  /* 0x0000008f4a767223 */ /* 0x048fe2000000007e */
[----:B------:R-:W-:Y:S01]  /*6a70*/  LDS R110, [R44+0x654] ;  /* 0x000654002c6e7984 */ /* 0x000fe20000000800 */
[-C--:B------:R-:W-:Y:S02]  /*6a80*/  FFMA R126, R74, R161.reuse, R140 ;  /* 0x000000a14a7e7223 */ /* 0x080fe4000000008c */
[----:B----4-:R-:W-:Y:S02]  /*6a90*/  FFMA R106, R82, R161, R159 ;  /* 0x000000a1526a7223 */ /* 0x010fe4000000009f */
[-C--:B------:R-:W-:Y:S02]  /*6aa0*/  FFMA R92, R122, R79.reuse, R92 ;  /* 0x0000004f7a5c7223 */ /* 0x080fe4000000005c */
[----:B------:R-:W-:Y:S02]  /*6ab0*/  FFMA R94, R120, R79, R94 ;  /* 0x0000004f785e7223 */ /* 0x000fe4000000005e */
[-C--:B------:R-:W-:Y:S01]  /*6ac0*/  FFMA R96, R122, R81.reuse, R96 ;  /* 0x000000517a607223 */ /* 0x080fe20000000060 */
[----:B------:R-:W0:Y:S01]  /*6ad0*/  LDS.64 R78, [R63+0x800] ;  /* 0x000800003f4e7984 */ /* 0x000e220000000a00 */
[----:B------:R-:W-:-:S02]  /*6ae0*/  FFMA R98, R120, R81, R98 ;  /* 0x0000005178627223 */ /* 0x000fc40000000062 */
[-C--:B------:R-:W-:Y:S01]  /*6af0*/  FFMA R100, R122, R69.reuse, R100 ;  /* 0x000000457a647223 */ /* 0x080fe20000000064 */
[----:B------:R-:W-:Y:S01]  /*6b00*/  LDS.64 R80, [R63+0x1a90] ;  /* 0x001a90003f507984 */ /* 0x000fe20000000a00 */
[C---:B------:R-:W-:Y:S02]  /*6b10*/  FFMA R102, R120.reuse, R69, R102 ;  /* 0x0000004578667223 */ /* 0x040fe40000000066 */
[----:B------:R-:W-:Y:S01]  /*6b20*/  FFMA R159, R120, R71, R70 ;  /* 0x00000047789f7223 */ /* 0x000fe20000000046 */
[----:B------:R-:W3:Y:S01]  /*6b30*/  LDS.64 R68, [R63+0x890] ;  /* 0x000890003f447984 */ /* 0x000ee20000000a00 */
[-C--:B------:R-:W-:Y:S02]  /*6b40*/  FFMA R112, R122, R73.reuse, R112 ;  /* 0x000000497a707223 */ /* 0x080fe40000000070 */
[----:B------:R-:W-:Y:S01]  /*6b50*/  FFMA R116, R120, R73, R116 ;  /* 0x0000004978747223 */ /* 0x000fe20000000074 */
[----:B------:R-:W4:Y:S01]  /*6b60*/  LDS.64 R70, [R63+0x28] ;  /* 0x000028003f467984 */ /* 0x000f220000000a00 */
[----:B------:R-:W-:-:S02]  /*6b70*/  FFMA R118, R122, R75, R118 ;  /* 0x0000004b7a767223 */ /* 0x000fc40000000076 */
[----:B------:R-:W-:Y:S01]  /*6b80*/  FFMA R126, R120, R75, R126 ;  /* 0x0000004b787e7223 */ /* 0x000fe2000000007e */
[----:B------:R-:W4:Y:S01]  /*6b90*/  LDS.64 R72, [R63+0xb8] ;  /* 0x0000b8003f487984 */ /* 0x000f220000000a00 */
[C---:B-----5:R-:W-:Y:S02]  /*6ba0*/  FFMA R132, R64.reuse, R143, R132 ;  /* 0x0000008f40847223 */ /* 0x060fe40000000084 */
[----:B------:R-:W-:Y:S01]  /*6bb0*/  FFMA R134, R64, R161, R144 ;  /* 0x000000a140867223 */ /* 0x000fe20000000090 */
[----:B------:R-:W5:Y:S01]  /*6bc0*/  LDS.64 R74, [R63+0x12b8] ;  /* 0x0012b8003f4a7984 */ /* 0x000f620000000a00 */
[----:B------:R-:W-:Y:S02]  /*6bd0*/  FFMA R104, R82, R143, R114 ;  /* 0x0000008f52687223 */ /* 0x000fe40000000072 */
[-C--:B------:R-:W-:Y:S01]  /*6be0*/  FFMA R132, R122, R65.reuse, R132 ;  /* 0x000000417a847223 */ /* 0x080fe20000000084 */
[----:B------:R-:W5:Y:S01]  /*6bf0*/  LDS R114, [R44+0x660] ;  /* 0x000660002c727984 */ /* 0x000f620000000800 */
[----:B------:R-:W-:-:S02]  /*6c00*/  FFMA R134, R120, R65, R134 ;  /* 0x0000004178867223 */ /* 0x000fc40000000086 */
[C---:B-1----:R-:W-:Y:S01]  /*6c10*/  FFMA R130, R66.reuse, R143, R130 ;  /* 0x0000008f42827223 */ /* 0x042fe20000000082 */
[----:B------:R-:W1:Y:S01]  /*6c20*/  LDS.64 R64, [R63+0x148] ;  /* 0x000148003f407984 */ /* 0x000e620000000a00 */
[----:B------:R-:W-:Y:S02]  /*6c30*/  FFMA R140, R66, R161, R146 ;  /* 0x000000a1428c7223 */ /* 0x000fe40000000092 */
[C---:B--2---:R-:W-:Y:S02]  /*6c40*/  FFMA R91, R76.reuse, R143, R91 ;  /* 0x0000008f4c5b7223 */ /* 0x044fe4000000005b */
[----:B------:R-:W-:Y:S02]  /*6c50*/  FFMA R128, R76, R161, R128 ;  /* 0x000000a14c807223 */ /* 0x000fe40000000080 */
[-C--:B------:R-:W-:Y:S02]  /*6c60*/  FFMA R104, R122, R83.reuse, R104 ;  /* 0x000000537a687223 */ /* 0x080fe40000000068 */
[----:B------:R-:W-:-:S02]  /*6c70*/  FFMA R106, R120, R83, R106 ;  /* 0x00000053786a7223 */ /* 0x000fc4000000006a */
[-C--:B------:R-:W-:Y:S01]  /*6c80*/  FFMA R130, R122, R67.reuse, R130 ;  /* 0x000000437a827223 */ /* 0x080fe20000000082 */
[----:B------:R-:W2:Y:S01]  /*6c90*/  LDS.64 R82, [R63+0x1228] ;  /* 0x001228003f527984 */ /* 0x000ea20000000a00 */
[----:B------:R-:W-:Y:S02]  /*6ca0*/  FFMA R140, R120, R67, R140 ;  /* 0x00000043788c7223 */ /* 0x000fe4000000008c */
[-C--:B------:R-:W-:Y:S01]  /*6cb0*/  FFMA R91, R122, R77.reuse, R91 ;  /* 0x0000004d7a5b7223 */ /* 0x080fe2000000005b */
[----:B------:R-:W1:Y:S01]  /*6cc0*/  LDS.64 R66, [R63+0x1d8] ;  /* 0x0001d8003f427984 */ /* 0x000e620000000a00 */
[----:B------:R-:W-:Y:S02]  /*6cd0*/  FFMA R128, R120, R77, R128 ;  /* 0x0000004d78807223 */ /* 0x000fe40000000080 */
[-C--:B0-----:R-:W-:Y:S01]  /*6ce0*/  FFMA R45, R78, R143.reuse, R45 ;  /* 0x0000008f4e2d7223 */ /* 0x081fe2000000002d */
[----:B------:R-:W0:Y:S01]  /*6cf0*/  LDS.64 R76, [R63+0x1348] ;  /* 0x001348003f4c7984 */ /* 0x000e220000000a00 */
[----:B---3--:R-:W-:-:S02]  /*6d00*/  FFMA R89, R68, R143, R89 ;  /* 0x0000008f44597223 */ /* 0x008fc40000000059 */
[----:B------:R-:W-:Y:S02]  /*6d10*/  FFMA R124, R68, R161, R124 ;  /* 0x000000a1447c7223 */ /* 0x000fe4000000007c */
[----:B------:R-:W-:Y:S02]  /*6d20*/  FFMA R138, R80, R143, R138 ;  /* 0x0000008f508a7223 */ /* 0x000fe4000000008a */
[C---:B----4-:R-:W-:Y:S02]  /*6d30*/  FFMA R93, R70.reuse, R110, R93 ;  /* 0x0000006e465d7223 */ /* 0x050fe4000000005d */
[----:B------:R-:W-:Y:S02]  /*6d40*/  FFMA R95, R70, R108, R95 ;  /* 0x0000006c465f7223 */ /* 0x000fe4000000005f */
[-C--:B------:R-:W-:Y:S02]  /*6d50*/  FFMA R85, R110, R72.reuse, R85 ;  /* 0x000000486e557223 */ /* 0x080fe40000000055 */
[----:B------:R-:W-:-:S02]  /*6d60*/  FFMA R97, R108, R72, R97 ;  /* 0x000000486c617223 */ /* 0x000fc40000000061 */
[-C--:B------:R-:W-:Y:S02]  /*6d70*/  FFMA R90, R78, R161.reuse, R90 ;  /* 0x000000a14e5a7223 */ /* 0x080fe4000000005a */
[----:B------:R-:W-:Y:S02]  /*6d80*/  FFMA R136, R80, R161, R136 ;  /* 0x000000a150887223 */ /* 0x000fe40000000088 */
[-C--:B-----5:R-:W-:Y:S02]  /*6d90*/  FFMA R101, R110, R74.reuse, R101 ;  /* 0x0000004a6e657223 */ /* 0x0a0fe40000000065 */
[----:B------:R-:W-:Y:S02]  /*6da0*/  FFMA R147, R108, R74, R147 ;  /* 0x0000004a6c937223 */ /* 0x000fe40000000093 */
[C---:B------:R-:W-:Y:S02]  /*6db0*/  FFMA R45, R122.reuse, R79, R45 ;  /* 0x0000004f7a2d7223 */ /* 0x040fe4000000002d */
[----:B------:R-:W-:-:S02]  /*6dc0*/  FFMA R89, R122, R69, R89 ;  /* 0x000000457a597223 */ /* 0x000fc40000000059 */
[----:B------:R-:W-:Y:S02]  /*6dd0*/  FFMA R143, R120, R69, R124 ;  /* 0x00000045788f7223 */ /* 0x000fe4000000007c */
[----:B------:R-:W-:Y:S01]  /*6de0*/  FFMA R161, R122, R81, R138 ;  /* 0x000000517aa17223 */ /* 0x000fe2000000008a */
[----:B------:R-:W3:Y:S01]  /*6df0*/  LDS.64 R68, [R63+0x268] ;  /* 0x000268003f447984 */ /* 0x000ee20000000a00 */
[-C--:B------:R-:W-:Y:S02]  /*6e00*/  FFMA R93, R120, R71.reuse, R93 ;  /* 0x00000047785d7223 */ /* 0x080fe4000000005d */
[----:B------:R-:W-:Y:S01]  /*6e10*/  FFMA R95, R114, R71, R95 ;  /* 0x00000047725f7223 */ /* 0x000fe2000000005f */
[----:B------:R-:W-:Y:S01]  /*6e20*/  LDS R138, [R44+0x6c8] ;  /* 0x0006c8002c8a7984 */ /* 0x000fe20000000800 */
[-C--:B------:R-:W-:Y:S02]  /*6e30*/  FFMA R85, R120, R73.reuse, R85 ;  /* 0x0000004978557223 */ /* 0x080fe40000000055 */
[----:B------:R-:W-:Y:S01]  /*6e40*/  FFMA R97, R114, R73, R97 ;  /* 0x0000004972617223 */ /* 0x000fe20000000061 */
[----:B------:R-:W4:Y:S01]  /*6e50*/  LDS.64 R70, [R63+0x2f8] ;  /* 0x0002f8003f467984 */ /* 0x000f220000000a00 */
[----:B------:R-:W-:-:S02]  /*6e60*/  FFMA R90, R120, R79, R90 ;  /* 0x0000004f785a7223 */ /* 0x000fc4000000005a */
[C---:B------:R-:W-:Y:S01]  /*6e70*/  FFMA R122, R120.reuse, R81, R136 ;  /* 0x00000051787a7223 */ /* 0x040fe20000000088 */
[----:B------:R-:W5:Y:S01]  /*6e80*/  LDS.64 R72, [R63+0x388] ;  /* 0x000388003f487984 */ /* 0x000f620000000a00 */
[-C--:B------:R-:W-:Y:S02]  /*6e90*/  FFMA R101, R120, R75.reuse, R101 ;  /* 0x0000004b78657223 */ /* 0x080fe40000000065 */
[----:B------:R-:W-:Y:S01]  /*6ea0*/  FFMA R147, R114, R75, R147 ;  /* 0x0000004b72937223 */ /* 0x000fe20000000093 */
[----:B------:R-:W5:Y:S01]  /*6eb0*/  LDS.64 R78, [R63+0x13d8] ;  /* 0x0013d8003f4e7984 */ /* 0x000f620000000a00 */
[-C--:B-1----:R-:W-:Y:S02]  /*6ec0*/  FFMA R87, R110, R64.reuse, R87 ;  /* 0x000000406e577223 */ /* 0x082fe40000000057 */
[----:B------:R-:W-:Y:S01]  /*6ed0*/  FFMA R99, R108, R64, R99 ;  /* 0x000000406c637223 */ /* 0x000fe20000000063 */
[----:B------:R-:W1:Y:S01]  /*6ee0*/  LDS.64 R80, [R63+0x1468] ;  /* 0x001468003f507984 */ /* 0x000e620000000a00 */
[----:B--2---:R-:W-:-:S02]  /*6ef0*/  FFMA R141, R110, R82, R141 ;  /* 0x000000526e8d7223 */ /* 0x004fc4000000008d */
[----:B------:R-:W-:Y:S01]  /*6f00*/  FFMA R145, R82, R108, R145 ;  /* 0x0000006c52917223 */ /* 0x000fe20000000091 */
[----:B------:R-:W2:Y:S01]  /*6f10*/  LDS.64 R74, [R63+0x1588] ;  /* 0x001588003f4a7984 */ /* 0x000ea20000000a00 */
[-C--:B------:R-:W-:Y:S02]  /*6f20*/  FFMA R87, R120, R65.reuse, R87 ;  /* 0x0000004178577223 */ /* 0x080fe40000000057 */
[----:B------:R-:W-:Y:S01]  /*6f30*/  FFMA R99, R114, R65, R99 ;  /* 0x0000004172637223 */ /* 0x000fe20000000063 */
[----:B------:R-:W-:Y:S01]  /*6f40*/  LDS R136, [R44+0x6d0] ;  /* 0x0006d0002c887984 */ /* 0x000fe20000000800 */
[-C--:B------:R-:W-:Y:S02]  /*6f50*/  FFMA R103, R110, R66.reuse, R103 ;  /* 0x000000426e677223 */ /* 0x080fe40000000067 */
[----:B------:R-:W-:Y:S01]  /*6f60*/  FFMA R107, R108, R66, R107 ;  /* 0x000000426c6b7223 */ /* 0x000fe2000000006b */
[----:B------:R-:W2:Y:S01]  /*6f70*/  LDS.64 R64, [R63+0x418] ;  /* 0x000418003f407984 */ /* 0x000ea20000000a00 */
[----:B0-----:R-:W-:-:S02]  /*6f80*/  FFMA R105, R110, R76, R105 ;  /* 0x0000004c6e697223 */ /* 0x001fc40000000069 */
[----:B------:R-:W-:Y:S02]  /*6f90*/  FFMA R149, R108, R76, R149 ;  /* 0x0000004c6c957223 */ /* 0x000fe40000000095 */
[-C--:B------:R-:W-:Y:S02]  /*6fa0*/  FFMA R141, R120, R83.reuse, R141 ;  /* 0x00000053788d7223 */ /* 0x080fe4000000008d */
[----:B------:R-:W-:Y:S02]  /*6fb0*/  FFMA R145, R114, R83, R145 ;  /* 0x0000005372917223 */ /* 0x000fe40000000091 */
[-C--:B------:R-:W-:Y:S01]  /*6fc0*/  FFMA R103, R120, R67.reuse, R103 ;  /* 0x0000004378677223 */ /* 0x080fe20000000067 */
[----:B------:R-:W0:Y:S01]  /*6fd0*/  LDS.64 R82, [R63+0x14f8] ;  /* 0x0014f8003f527984 */ /* 0x000e220000000a00 */
[----:B------:R-:W-:Y:S02]  /*6fe0*/  FFMA R107, R114, R67, R107 ;  /* 0x00000043726b7223 */ /* 0x000fe4000000006b */
[-C--:B------:R-:W-:Y:S01]  /*6ff0*/  FFMA R105, R120, R77.reuse, R105 ;  /* 0x0000004d78697223 */ /* 0x080fe20000000069 */
[----:B------:R-:W0:Y:S01]  /*7000*/  LDS.64 R66, [R63+0x4a8] ;  /* 0x0004a8003f427984 */ /* 0x000e220000000a00 */
[----:B------:R-:W-:-:S02]  /*7010*/  FFMA R149, R114, R77, R149 ;  /* 0x0000004d72957223 */ /* 0x000fc40000000095 */
[-C--:B---3--:R-:W-:Y:S01]  /*7020*/  FFMA R109, R110, R68.reuse, R109 ;  /* 0x000000446e6d7223 */ /* 0x088fe2000000006d */
[----:B------:R-:W3:Y:S01]  /*7030*/  LDS.64 R76, [R63+0x1618] ;  /* 0x001618003f4c7984 */ /* 0x000ee20000000a00 */
[----:B------:R-:W-:Y:S02]  /*7040*/  FFMA R113, R108, R68, R113 ;  /* 0x000000446c717223 */ /* 0x000fe40000000071 */
[-C--:B----4-:R-:W-:Y:S02]  /*7050*/  FFMA R115, R110, R70.reuse, R115 ;  /* 0x000000466e737223 */ /* 0x090fe40000000073 */
[----:B------:R-:W-:Y:S02]  /*7060*/  FFMA R117, R108, R70, R117 ;  /* 0x000000466c757223 */ /* 0x000fe40000000075 */
[-C--:B-----5:R-:W-:Y:S02]  /*7070*/  FFMA R119, R110, R72.reuse, R119 ;  /* 0x000000486e777223 */ /* 0x0a0fe40000000077 */
[----:B------:R-:W-:-:S02]  /*7080*/  FFMA R121, R108, R72, R121 ;  /* 0x000000486c797223 */ /* 0x000fc40000000079 */
[-C--:B------:R-:W-:Y:S02]  /*7090*/  FFMA R111, R110, R78.reuse, R111 ;  /* 0x0000004e6e6f7223 */ /* 0x080fe4000000006f */
[----:B------:R-:W-:Y:S02]  /*70a0*/  FFMA R151, R108, R78, R151 ;  /* 0x0000004e6c977223 */ /* 0x000fe40000000097 */
[-C--:B-1----:R-:W-:Y:S02]  /*70b0*/  FFMA R153, R110, R80.reuse, R153 ;  /* 0x000000506e997223 */ /* 0x082fe40000000099 */
[----:B------:R-:W-:Y:S02]  /*70c0*/  FFMA R155, R108, R80, R155 ;  /* 0x000000506c9b7223 */ /* 0x000fe4000000009b */
[-C--:B--2---:R-:W-:Y:S02]  /*70d0*/  FFMA R165, R110, R74.reuse, R165 ;  /* 0x0000004a6ea57223 */ /* 0x084fe400000000a5 */
[----:B------:R-:W-:-:S02]  /*70e0*/  FFMA R84, R108, R74, R84 ;  /* 0x0000004a6c547223 */ /* 0x000fc40000000054 */
[-C--:B------:R-:W-:Y:S02]  /*70f0*/  FFMA R109, R120, R69.reuse, R109 ;  /* 0x00000045786d7223 */ /* 0x080fe4000000006d */
[----:B------:R-:W-:Y:S02]  /*7100*/  FFMA R113, R114, R69, R113 ;  /* 0x0000004572717223 */ /* 0x000fe40000000071 */
[-C--:B------:R-:W-:Y:S01]  /*7110*/  FFMA R115, R120, R71.reuse, R115 ;  /* 0x0000004778737223 */ /* 0x080fe20000000073 */
[----:B------:R-:W1:Y:S01]  /*7120*/  LDS.64 R68, [R63+0x538] ;  /* 0x000538003f447984 */ /* 0x000e620000000a00 */
[----:B------:R-:W-:Y:S02]  /*7130*/  FFMA R117, R114, R71, R117 ;  /* 0x0000004772757223 */ /* 0x000fe40000000075 */
[-C--:B------:R-:W-:Y:S01]  /*7140*/  FFMA R119, R120, R73.reuse, R119 ;  /* 0x0000004978777223 */ /* 0x080fe20000000077 */
[----:B------:R-:W2:Y:S01]  /*7150*/  LDS.64 R70, [R63+0x5c8] ;  /* 0x0005c8003f467984 */ /* 0x000ea20000000a00 */
[----:B------:R-:W-:-:S02]  /*7160*/  FFMA R121, R114, R73, R121 ;  /* 0x0000004972797223 */ /* 0x000fc40000000079 */
[-C--:B------:R-:W-:Y:S01]  /*7170*/  FFMA R111, R120, R79.reuse, R111 ;  /* 0x0000004f786f7223 */ /* 0x080fe2000000006f */
[----:B------:R-:W4:Y:S01]  /*7180*/  LDS.64 R72, [R63+0x658] ;  /* 0x000658003f487984 */ /* 0x000f220000000a00 */
[----:B------:R-:W-:Y:S02]  /*7190*/  FFMA R151, R114, R79, R151 ;  /* 0x0000004f72977223 */ /* 0x000fe40000000097 */
[-C--:B------:R-:W-:Y:S01]  /*71a0*/  FFMA R153, R120, R81.reuse, R153 ;  /* 0x0000005178997223 */ /* 0x080fe20000000099 */
[----:B------:R-:W5:Y:S01]  /*71b0*/  LDS.64 R78, [R63+0x16a8] ;  /* 0x0016a8003f4e7984 */ /* 0x000f620000000a00 */
[----:B------:R-:W-:Y:S02]  /*71c0*/  FFMA R155, R114, R81, R155 ;  /* 0x00000051729b7223 */ /* 0x000fe4000000009b */
[-C--:B------:R-:W-:Y:S01]  /*71d0*/  FFMA R165, R120, R75.reuse, R165 ;  /* 0x0000004b78a57223 */ /* 0x080fe200000000a5 */
[----:B------:R-:W4:Y:S01]  /*71e0*/  LDS.64 R80, [R63+0x1738] ;  /* 0x001738003f507984 */ /* 0x000f220000000a00 */
[----:B------:R-:W-:-:S02]  /*71f0*/  FFMA R84, R114, R75, R84 ;  /* 0x0000004b72547223 */ /* 0x000fc40000000054 */
[-C--:B------:R-:W-:Y:S01]  /*7200*/  FFMA R123, R110, R64.reuse, R123 ;  /* 0x000000406e7b7223 */ /* 0x080fe2000000007b */
[----:B------:R-:W5:Y:S01]  /*7210*/  LDS.64 R74, [R63+0x1858] ;  /* 0x001858003f4a7984 */ /* 0x000f620000000a00 */
[----:B------:R-:W-:Y:S02]  /*7220*/  FFMA R125, R108, R64, R125 ;  /* 0x000000406c7d7223 */ /* 0x000fe4000000007d */
[-C--:B0-----:R-:W-:Y:S02]  /*7230*/  FFMA R157, R110, R82.reuse, R157 ;  /* 0x000000526e9d7223 */ /* 0x081fe4000000009d */
[----:B------:R-:W-:Y:S02]  /*7240*/  FFMA R163, R108, R82, R163 ;  /* 0x000000526ca37223 */ /* 0x000fe400000000a3 */
[-C--:B------:R-:W-:Y:S02]  /*7250*/  FFMA R123, R120, R65.reuse, R123 ;  /* 0x00000041787b7223 */ /* 0x080fe4000000007b */
[----:B------:R-:W-:-:S02]  /*7260*/  FFMA R125, R114, R65, R125 ;  /* 0x00000041727d7223 */ /* 0x000fc4000000007d */
[C---:B------:R-:W-:Y:S01]  /*7270*/  FFMA R127, R66.reuse, R110, R127 ;  /* 0x0000006e427f7223 */ /* 0x040fe2000000007f */
[----:B------:R-:W0:Y:S01]  /*7280*/  LDS.64 R64, [R63+0x6e8] ;  /* 0x0006e8003f407984 */ /* 0x000e220000000a00 */
[----:B------:R-:W-:Y:S02]  /*7290*/  FFMA R129, R66, R108, R129 ;  /* 0x0000006c42817223 */ /* 0x000fe40000000081 */
[-C--:B---3--:R-:W-:Y:S02]  /*72a0*/  FFMA R86, R110, R76.reuse, R86 ;  /* 0x0000004c6e567223 */ /* 0x088fe40000000056 */
[----:B------:R-:W-:Y:S02]  /*72b0*/  FFMA R88, R108, R76, R88 ;  /* 0x0000004c6c587223 */ /* 0x000fe40000000058 */
[-C--:B------:R-:W-:Y:S02]  /*72c0*/  FFMA R157, R120, R83.reuse, R157 ;  /* 0x00000053789d7223 */ /* 0x080fe4000000009d */
[----:B------:R-:W-:-:S02]  /*72d0*/  FFMA R163, R114, R83, R163 ;  /* 0x0000005372a37223 */ /* 0x000fc400000000a3 */
[-C--:B------:R-:W-:Y:S01]  /*72e0*/  FFMA R127, R120, R67.reuse, R127 ;  /* 0x00000043787f7223 */ /* 0x080fe2000000007f */
[----:B------:R-:W3:Y:S01]  /*72f0*/  LDS.64 R82, [R63+0x17c8] ;  /* 0x0017c8003f527984 */ /* 0x000ee20000000a00 */
[----:B------:R-:W-:Y:S02]  /*7300*/  FFMA R129, R114, R67, R129 ;  /* 0x0000004372817223 */ /* 0x000fe40000000081 */
[-C--:B------:R-:W-:Y:S01]  /*7310*/  FFMA R86, R120, R77.reuse, R86 ;  /* 0x0000004d78567223 */ /* 0x080fe20000000056 */
[----:B------:R-:W0:Y:S01]  /*7320*/  LDS.64 R66, [R63+0x18e8] ;  /* 0x0018e8003f427984 */ /* 0x000e220000000a00 */
[----:B------:R-:W-:Y:S02]  /*7330*/  FFMA R88, R114, R77, R88 ;  /* 0x0000004d72587223 */ /* 0x000fe40000000058 */
[C---:B-1----:R-:W-:Y:S01]  /*7340*/  FFMA R131, R68.reuse, R110, R131 ;  /* 0x0000006e44837223 */ /* 0x042fe20000000083 */
[----:B------:R-:W1:Y:S01]  /*7350*/  LDS.64 R76, [R63+0x778] ;  /* 0x000778003f4c7984 */ /* 0x000e620000000a00 */
[----:B------:R-:W-:-:S02]  /*7360*/  FFMA R133, R68, R108, R133 ;  /* 0x0000006c44857223 */ /* 0x000fc40000000085 */
[C---:B--2---:R-:W-:Y:S02]  /*7370*/  FFMA R135, R70.reuse, R110, R135 ;  /* 0x0000006e46877223 */ /* 0x044fe40000000087 */
[----:B------:R-:W-:Y:S02]  /*7380*/  FFMA R137, R70, R108, R137 ;  /* 0x0000006c46897223 */ /* 0x000fe40000000089 */
[C---:B----4-:R-:W-:Y:S02]  /*7390*/  FFMA R139, R72.reuse, R110, R139 ;  /* 0x0000006e488b7223 */ /* 0x050fe4000000008b */
[----:B------:R-:W-:Y:S02]  /*73a0*/  FFMA R159, R72, R108, R159 ;  /* 0x0000006c489f7223 */ /* 0x000fe4000000009f */
[C---:B-----5:R-:W-:Y:S02]  /*73b0*/  FFMA R92, R78.reuse, R110, R92 ;  /* 0x0000006e4e5c7223 */ /* 0x060fe4000000005c */
[----:B------:R-:W-:-:S02]  /*73c0*/  FFMA R94, R78, R108, R94 ;  /* 0x0000006c4e5e7223 */ /* 0x000fc4000000005e */
[C---:B------:R-:W-:Y:S02]  /*73d0*/  FFMA R96, R80.reuse, R110, R96 ;  /* 0x0000006e50607223 */ /* 0x040fe40000000060 */
[----:B------:R-:W-:Y:S02]  /*73e0*/  FFMA R98, R80, R108, R98 ;  /* 0x0000006c50627223 */ /* 0x000fe40000000062 */
[C---:B------:R-:W-:Y:S02]  /*73f0*/  FFMA R104, R74.reuse, R110, R104 ;  /* 0x0000006e4a687223 */ /* 0x040fe40000000068 */
[----:B------:R-:W-:Y:S02]  /*7400*/  FFMA R106, R74, R108, R106 ;  /* 0x0000006c4a6a7223 */ /* 0x000fe4000000006a */
[-C--:B------:R-:W-:Y:S02]  /*7410*/  FFMA R131, R120, R69.reuse, R131 ;  /* 0x0000004578837223 */ /* 0x080fe40000000083 */
[----:B------:R-:W-:-:S02]  /*7420*/  FFMA R133, R114, R69, R133 ;  /* 0x0000004572857223 */ /* 0x000fc40000000085 */
[-C--:B------:R-:W-:Y:S01]  /*7430*/  FFMA R135, R120, R71.reuse, R135 ;  /* 0x0000004778877223 */ /* 0x080fe20000000087 */
[----:B------:R-:W2:Y:S01]  /*7440*/  LDS.64 R68, [R63+0x1978] ;  /* 0x001978003f447984 */ /* 0x000ea20000000a00 */
[----:B------:R-:W-:Y:S02]  /*7450*/  FFMA R137, R114, R71, R137 ;  /* 0x0000004772897223 */ /* 0x000fe40000000089 */
[-C--:B------:R-:W-:Y:S01]  /*7460*/  FFMA R139, R120, R73.reuse, R139 ;  /* 0x00000049788b7223 */ /* 0x080fe2000000008b */
[----:B------:R-:W4:Y:S01]  /*7470*/  LDS.64 R70, [R63+0x1a08] ;  /* 0x001a08003f467984 */ /* 0x000f220000000a00 */
[----:B------:R-:W-:Y:S02]  /*7480*/  FFMA R159, R114, R73, R159 ;  /* 0x00000049729f7223 */ /* 0x000fe4000000009f */
[-C--:B------:R-:W-:Y:S01]  /*7490*/  FFMA R92, R120, R79.reuse, R92 ;  /* 0x0000004f785c7223 */ /* 0x080fe2000000005c */
[----:B------:R-:W5:Y:S01]  /*74a0*/  LDS.64 R72, [R63+0x1a98] ;  /* 0x001a98003f487984 */ /* 0x000f620000000a00 */
[----:B------:R-:W-:-:S02]  /*74b0*/  FFMA R94, R114, R79, R94 ;  /* 0x0000004f725e7223 */ /* 0x000fc4000000005e */
[-C--:B------:R-:W-:Y:S01]  /*74c0*/  FFMA R96, R120, R81.reuse, R96 ;  /* 0x0000005178607223 */ /* 0x080fe20000000060 */
[----:B------:R-:W2:Y:S01]  /*74d0*/  LDS.64 R78, [R63+0x808] ;  /* 0x000808003f4e7984 */ /* 0x000ea20000000a00 */
[----:B------:R-:W-:Y:S02]  /*74e0*/  FFMA R98, R114, R81, R98 ;  /* 0x0000005172627223 */ /* 0x000fe40000000062 */
[-C--:B------:R-:W-:Y:S01]  /*74f0*/  FFMA R104, R120, R75.reuse, R104 ;  /* 0x0000004b78687223 */ /* 0x080fe20000000068 */
[----:B------:R-:W4:Y:S01]  /*7500*/  LDS.64 R80, [R63+0x898] ;  /* 0x000898003f507984 */ /* 0x000f220000000a00 */
[----:B------:R-:W-:Y:S02]  /*7510*/  FFMA R106, R114, R75, R106 ;  /* 0x0000004b726a7223 */ /* 0x000fe4000000006a */
[C---:B0-----:R-:W-:Y:S01]  /*7520*/  FFMA R142, R64.reuse, R108, R116 ;  /* 0x0000006c408e7223 */ /* 0x041fe20000000074 */
[----:B------:R-:W-:Y:S01]  /*7530*/  LDS.64 R74, [R63+0x30] ;  /* 0x000030003f4a7984 */ /* 0x000fe20000000a00 */
[----:B------:R-:W-:-:S02]  /*7540*/  FFMA R124, R64, R110, R112 ;  /* 0x0000006e407c7223 */ /* 0x000fc40000000070 */
[C---:B---3--:R-:W-:Y:S01]  /*7550*/  FFMA R100, R82.reuse, R110, R100 ;  /* 0x0000006e52647223 */ /* 0x048fe20000000064 */
[----:B------:R-:W0:Y:S01]  /*7560*/  LDS R116, [R44+0x6c4] ;  /* 0x0006c4002c747984 */ /* 0x000e220000000800 */
[----:B------:R-:W-:Y:S02]  /*7570*/  FFMA R102, R82, R108, R102 ;  /* 0x0000006c52667223 */ /* 0x000fe40000000066 */
[C---:B------:R-:W-:Y:S01]  /*7580*/  FFMA R118, R66.reuse, R110, R118 ;  /* 0x0000006e42767223 */ /* 0x040fe20000000076 */
[----:B------:R-:W3:Y:S01]  /*7590*/  LDS R112, [R44+0x6cc] ;  /* 0x0006cc002c707984 */ /* 0x000ee20000000800 */
[----:B------:R-:W-:Y:S02]  /*75a0*/  FFMA R126, R66, R108, R126 ;  /* 0x0000006c427e7223 */ /* 0x000fe4000000007e */
[----:B-1----:R-:W-:Y:S02]  /*75b0*/  FFMA R66, R76, R110, R91 ;  /* 0x0000006e4c427223 */ /* 0x002fe4000000005b */
[----:B------:R-:W-:-:S02]  /*75c0*/  FFMA R124, R120, R65, R124 ;  /* 0x00000041787c7223 */ /* 0x000fc4000000007c */
[----:B------:R-:W-:Y:S02]  /*75d0*/  FFMA R142, R114, R65, R142 ;  /* 0x00000041728e7223 */ /* 0x000fe4000000008e */
[----:B------:R-:W-:Y:S01]  /*75e0*/  FFMA R128, R76, R108, R128 ;  /* 0x0000006c4c807223 */ /* 0x000fe20000000080 */
[----:B------:R-:W1:Y:S01]  /*75f0*/  LDS.64 R64, [R63+0x1230] ;  /* 0x001230003f407984 */ /* 0x000e620000000a00 */
[-C--:B------:R-:W-:Y:S02]  /*7600*/  FFMA R100, R120, R83.reuse, R100 ;  /* 0x0000005378647223 */ /* 0x080fe40000000064 */
[----:B------:R-:W-:Y:S02]  /*7610*/  FFMA R102, R114, R83, R102 ;  /* 0x0000005372667223 */ /* 0x000fe40000000066 */
[----:B------:R-:W1:Y:S01]  /*7620*/  LDS.64 R82, [R63+0xc0] ;  /* 0x0000c0003f527984 */ /* 0x000e620000000a00 */
[-C--:B------:R-:W-:Y:S02]  /*7630*/  FFMA R91, R120, R67.reuse, R118 ;  /* 0x00000043785b7223 */ /* 0x080fe40000000076 */
[----:B------:R-:W-:-:S02]  /*7640*/  FFMA R126, R114, R67, R126 ;  /* 0x00000043727e7223 */ /* 0x000fc4000000007e */
[-C--:B------:R-:W-:Y:S02]  /*7650*/  FFMA R118, R120, R77.reuse, R66 ;  /* 0x0000004d78767223 */ /* 0x080fe40000000042 */
[----:B------:R-:W-:Y:S01]  /*7660*/  FFMA R128, R114, R77, R128 ;  /* 0x0000004d72807223 */ /* 0x000fe20000000080 */
[----:B------:R-:W1:Y:S01]  /*7670*/  LDS.64 R66, [R63+0x12c0] ;  /* 0x0012c0003f427984 */ /* 0x000e620000000a00 */
[C---:B--2---:R-:W-:Y:S02]  /*7680*/  FFMA R132, R68.reuse, R110, R132 ;  /* 0x0000006e44847223 */ /* 0x044fe40000000084 */
[----:B------:R-:W-:Y:S01]  /*7690*/  FFMA R134, R68, R108, R134 ;  /* 0x0000006c44867223 */ /* 0x000fe20000000086 */
[----:B------:R-:W2:Y:S01]  /*76a0*/  LDS.64 R76, [R63+0x150] ;  /* 0x000150003f4c7984 */ /* 0x000ea20000000a00 */
[C---:B----4-:R-:W-:Y:S02]  /*76b0*/  FFMA R130, R70.reuse, R110, R130 ;  /* 0x0000006e46827223 */ /* 0x050fe40000000082 */
[----:B------:R-:W-:-:S02]  /*76c0*/  FFMA R140, R70, R108, R140 ;  /* 0x0000006c468c7223 */ /* 0x000fc4000000008c */
[C---:B-----5:R-:W-:Y:S02]  /*76d0*/  FFMA R161, R72.reuse, R110, R161 ;  /* 0x0000006e48a17223 */ /* 0x060fe400000000a1 */
[----:B------:R-:W-:Y:S02]  /*76e0*/  FFMA R122, R72, R108, R122 ;  /* 0x0000006c487a7223 */ /* 0x000fe4000000007a */
[-C--:B------:R-:W-:Y:S02]  /*76f0*/  FFMA R68, R78, R110.reuse, R45 ;  /* 0x0000006e4e447223 */ /* 0x080fe4000000002d */
[----:B------:R-:W-:Y:S02]  /*7700*/  FFMA R70, R80, R110, R89 ;  /* 0x0000006e50467223 */ /* 0x000fe40000000059 */
[----:B0-----:R-:W-:Y:S02]  /*7710*/  FFMA R72, R74, R116, R93 ;  /* 0x000000744a487223 */ /* 0x001fe4000000005d */
[----:B------:R-:W-:-:S02]  /*7720*/  FFMA R78, R78, R108, R90 ;  /* 0x0000006c4e4e7223 */ /* 0x000fc4000000005a */
[----:B------:R-:W-:Y:S02]  /*7730*/  FFMA R80, R80, R108, R143 ;  /* 0x0000006c50507223 */ /* 0x000fe4000000008f */
[----:B---3--:R-:W-:Y:S02]  /*7740*/  FFMA R108, R74, R112, R95 ;  /* 0x000000704a6c7223 */ /* 0x008fe4000000005f */
[-C--:B------:R-:W-:Y:S02]  /*7750*/  FFMA R93, R120, R73.reuse, R161 ;  /* 0x00000049785d7223 */ /* 0x080fe400000000a1 */
[----:B------:R-:W-:Y:S02]  /*7760*/  FFMA R161, R114, R73, R122 ;  /* 0x0000004972a17223 */ /* 0x000fe4000000007a */
[-C--:B------:R-:W-:Y:S02]  /*7770*/  FFMA R95, R138, R75.reuse, R72 ;  /* 0x0000004b8a5f7223 */ /* 0x080fe40000000048 */
[----:B------:R-:W-:Y:S01]  /*7780*/  FFMA R108, R136, R75, R108 ;  /* 0x0000004b886c7223 */ /* 0x000fe2000000006c */
[----:B------:R-:W0:Y:S01]  /*7790*/  LDS.64 R72, [R63+0x1470] ;  /* 0x001470003f487984 */ /* 0x000e220000000a00 */
[----:B-1----:R-:W-:-:S02]  /*77a0*/  FFMA R141, R116, R64, R141 ;  /* 0x00000040748d7223 */ /* 0x002fc4000000008d */
[----:B------:R-:W-:Y:S01]  /*77b0*/  FFMA R145, R64, R112, R145 ;  /* 0x0000007040917223 */ /* 0x000fe20000000091 */
[----:B------:R-:W1:Y:S01]  /*77c0*/  LDS.64 R74, [R63+0x300] ;  /* 0x000300003f4a7984 */ /* 0x000e620000000a00 */
[----:B------:R-:W-:Y:S02]  /*77d0*/  FFMA R89, R120, R71, R130 ;  /* 0x0000004778597223 */ /* 0x000fe40000000082 */
[----:B------:R-:W-:Y:S02]  /*77e0*/  FFMA R64, R116, R82, R85 ;  /* 0x0000005274407223 */ /* 0x000fe40000000055 */
[----:B------:R-:W-:Y:S02]  /*77f0*/  FFMA R45, R120, R69, R132 ;  /* 0x00000045782d7223 */ /* 0x000fe40000000084 */
[----:B------:R-:W-:Y:S02]  /*7800*/  FFMA R130, R114, R71, R140 ;  /* 0x0000004772827223 */ /* 0x000fe4000000008c */
[----:B------:R-:W-:-:S02]  /*7810*/  FFMA R143, R120, R81, R70 ;  /* 0x00000051788f7223 */ /* 0x000fc40000000046 */
[----:B------:R-:W-:Y:S01]  /*7820*/  FFMA R82, R112, R82, R97 ;  /* 0x0000005270527223 */ /* 0x000fe20000000061 */
[----:B------:R-:W3:Y:S01]  /*7830*/  LDS.64 R70, [R63+0x13e0] ;  /* 0x0013e0003f467984 */ /* 0x000ee20000000a00 */
[----:B------:R-:W-:Y:S02]  /*7840*/  FFMA R132, R114, R69, R134 ;  /* 0x0000004572847223 */ /* 0x000fe40000000086 */
[----:B------:R-:W-:Y:S02]  /*7850*/  FFMA R90, R120, R79, R68 ;  /* 0x0000004f785a7223 */ /* 0x000fe40000000044 */
[----:B------:R-:W-:Y:S01]  /*7860*/  FFMA R140, R114, R81, R80 ;  /* 0x00000051728c7223 */ /* 0x000fe20000000050 */
[----:B------:R-:W4:Y:S01]  /*7870*/  LDS.64 R68, [R63+0x1350] ;  /* 0x001350003f447984 */ /* 0x000f220000000a00 */
[-C--:B------:R-:W-:Y:S02]  /*7880*/  FFMA R101, R116, R66.reuse, R101 ;  /* 0x0000004274657223 */ /* 0x080fe40000000065 */
[----:B------:R-:W-:Y:S01]  /*7890*/  FFMA R147, R112, R66, R147 ;  /* 0x0000004270937223 */ /* 0x000fe20000000093 */
[----:B------:R-:W5:Y:S01]  /*78a0*/  LDS.64 R80, [R63+0x270] ;  /* 0x000270003f507984 */ /* 0x000f620000000a00 */
[----:B------:R-:W-:-:S02]  /*78b0*/  FFMA R134, R114, R79, R78 ;  /* 0x0000004f72867223 */ /* 0x000fc4000000004e */
[-C--:B--2---:R-:W-:Y:S01]  /*78c0*/  FFMA R66, R116, R76.reuse, R87 ;  /* 0x0000004c74427223 */ /* 0x084fe20000000057 */
[----:B------:R-:W2:Y:S01]  /*78d0*/  LDS.64 R78, [R63+0x1e0] ;  /* 0x0001e0003f4e7984 */ /* 0x000ea20000000a00 */
[-C--:B------:R-:W-:Y:S02]  /*78e0*/  FFMA R85, R138, R65.reuse, R141 ;  /* 0x000000418a557223 */ /* 0x080fe4000000008d */
[----:B------:R-:W-:Y:S01]  /*78f0*/  FFMA R76, R112, R76, R99 ;  /* 0x0000004c704c7223 */ /* 0x000fe20000000063 */
[----:B------:R-:W-:Y:S01]  /*7900*/  LDS R120, [R44+0x6d4] ;  /* 0x0006d4002c787984 */ /* 0x000fe20000000800 */
[----:B------:R-:W-:Y:S02]  /*7910*/  FFMA R141, R136, R65, R145 ;  /* 0x00000041888d7223 */ /* 0x000fe40000000091 */
[-C--:B------:R-:W-:Y:S02]  /*7920*/  FFMA R97, R138, R83.reuse, R64 ;  /* 0x000000538a617223 */ /* 0x080fe40000000040 */
[----:B------:R-:W-:Y:S01]  /*7930*/  FFMA R145, R136, R83, R82 ;  /* 0x0000005388917223 */ /* 0x000fe20000000052 */
[----:B------:R-:W2:Y:S01]  /*7940*/  LDS.64 R64, [R63+0x1500] ;  /* 0x001500003f407984 */ /* 0x000ea20000000a00 */
[----:B------:R-:W-:-:S02]  /*7950*/  FFMA R87, R138, R67, R101 ;  /* 0x000000438a577223 */ /* 0x000fc40000000065 */
[----:B------:R-:W-:Y:S01]  /*7960*/  FFMA R101, R136, R67, R147 ;  /* 0x0000004388657223 */ /* 0x000fe20000000093 */
[----:B------:R-:W2:Y:S01]  /*7970*/  LDS.64 R82, [R63+0x390] ;  /* 0x000390003f527984 */ /* 0x000ea20000000a00 */
[-C--:B------:R-:W-:Y:S02]  /*7980*/  FFMA R99, R138, R77.reuse, R66 ;  /* 0x0000004d8a637223 */ /* 0x080fe40000000042 */
[----:B------:R-:W-:Y:S01]  /*7990*/  FFMA R147, R136, R77, R76 ;  /* 0x0000004d88937223 */ /* 0x000fe2000000004c */
[----:B------:R-:W2:Y:S01]  /*79a0*/  LDS.64 R66, [R63+0x1590] ;  /* 0x001590003f427984 */ /* 0x000ea20000000a00 */
[-C--:B0-----:R-:W-:Y:S02]  /*79b0*/  FFMA R153, R116, R72.reuse, R153 ;  /* 0x0000004874997223 */ /* 0x081fe40000000099 */
[----:B------:R-:W-:Y:S01]  /*79c0*/  FFMA R155, R112, R72, R155 ;  /* 0x00000048709b7223 */ /* 0x000fe2000000009b */
[----:B------:R-:W0:Y:S01]  /*79d0*/  LDS.64 R76, [R63+0x420] ;  /* 0x000420003f4c7984 */ /* 0x000e220000000a00 */
[----:B-1----:R-:W-:-:S02]  /*79e0*/  FFMA R72, R116, R74, R115 ;  /* 0x0000004a74487223 */ /* 0x002fc40000000073 */
[----:B------:R-:W-:Y:S02]  /*79f0*/  FFMA R74, R112, R74, R117 ;  /* 0x0000004a704a7223 */ /* 0x000fe40000000075 */
[-C--:B---3--:R-:W-:Y:S02]  /*7a00*/  FFMA R111, R116, R70.reuse, R111 ;  /* 0x00000046746f7223 */ /* 0x088fe4000000006f */
[----:B------:R-:W-:Y:S02]  /*7a10*/  FFMA R151, R112, R70, R151 ;  /* 0x0000004670977223 */ /* 0x000fe40000000097 */
[----:B------:R-:W-:Y:S02]  /*7a20*/  FFMA R115, R138, R73, R153 ;  /* 0x000000498a737223 */ /* 0x000fe40000000099 */
[-C--:B----4-:R-:W-:Y:S02]  /*7a30*/  FFMA R105, R116, R68.reuse, R105 ;  /* 0x0000004474697223 */ /* 0x090fe40000000069 */
[----:B------:R-:W-:-:S02]  /*7a40*/  FFMA R149, R112, R68, R149 ;  /* 0x0000004470957223 */ /* 0x000fc40000000095 */
[-C--:B-----5:R-:W-:Y:S02]  /*7a50*/  FFMA R70, R116, R80.reuse, R109 ;  /* 0x0000005074467223 */ /* 0x0a0fe4000000006d */
[----:B------:R-:W-:Y:S02]  /*7a60*/  FFMA R80, R112, R80, R113 ;  /* 0x0000005070507223 */ /* 0x000fe40000000071 */
[----:B--2---:R-:W-:Y:S02]  /*7a70*/  FFMA R68, R116, R78, R103 ;  /* 0x0000004e74447223 */ /* 0x004fe40000000067 */
[----:B------:R-:W-:Y:S02]  /*7a80*/  FFMA R153, R136, R73, R155 ;  /* 0x0000004988997223 */ /* 0x000fe4000000009b */
[-C--:B------:R-:W-:Y:S02]  /*7a90*/  FFMA R117, R138, R75.reuse, R72 ;  /* 0x0000004b8a757223 */ /* 0x080fe40000000048 */
[----:B------:R-:W-:Y:S01]  /*7aa0*/  FFMA R155, R136, R75, R74 ;  /* 0x0000004b889b7223 */ /* 0x000fe2000000004a */
[----:B------:R-:W1:Y:S01]  /*7ab0*/  LDS.64 R72, [R63+0x1740] ;  /* 0x001740003f487984 */ /* 0x000e620000000a00 */
[----:B------:R-:W-:-:S02]  /*7ac0*/  FFMA R109, R138, R71, R111 ;  /* 0x000000478a6d7223 */ /* 0x000fc4000000006f */
[-C--:B------:R-:W-:Y:S01]  /*7ad0*/  FFMA R157, R116, R64.reuse, R157 ;  /* 0x00000040749d7223 */ /* 0x080fe2000000009d */
[----:B------:R-:W2:Y:S01]  /*7ae0*/  LDS.64 R74, [R63+0x5d0] ;  /* 0x0005d0003f4a7984 */ /* 0x000ea20000000a00 */
[----:B------:R-:W-:Y:S02]  /*7af0*/  FFMA R163, R112, R64, R163 ;  /* 0x0000004070a37223 */ /* 0x000fe400000000a3 */
[----:B------:R-:W-:Y:S02]  /*7b00*/  FFMA R64, R116, R82, R119 ;  /* 0x0000005274407223 */ /* 0x000fe40000000077 */
[----:B------:R-:W-:Y:S02]  /*7b10*/  FFMA R78, R112, R78, R107 ;  /* 0x0000004e704e7223 */ /* 0x000fe4000000006b */
[----:B------:R-:W-:Y:S02]  /*7b20*/  FFMA R103, R138, R69, R105 ;  /* 0x000000458a677223 */ /* 0x000fe40000000069 */
[----:B------:R-:W-:-:S02]  /*7b30*/  FFMA R113, R136, R71, R151 ;  /* 0x0000004788717223 */ /* 0x000fc40000000097 */
[----:B------:R-:W-:Y:S02]  /*7b40*/  FFMA R111, R138, R81, R70 ;  /* 0x000000518a6f7223 */ /* 0x000fe40000000046 */
[----:B------:R-:W-:Y:S01]  /*7b50*/  FFMA R82, R112, R82, R121 ;  /* 0x0000005270527223 */ /* 0x000fe20000000079 */
[----:B------:R-:W3:Y:S01]  /*7b60*/  LDS.64 R70, [R63+0x16b0] ;  /* 0x0016b0003f467984 */ /* 0x000ee20000000a00 */
[----:B------:R-:W-:Y:S02]  /*7b70*/  FFMA R107, R136, R69, R149 ;  /* 0x00000045886b7223 */ /* 0x000fe40000000095 */
[----:B------:R-:W-:Y:S02]  /*7b80*/  FFMA R105, R138, R79, R68 ;  /* 0x0000004f8a697223 */ /* 0x000fe40000000044 */
[----:B------:R-:W-:Y:S01]  /*7b90*/  FFMA R151, R136, R81, R80 ;  /* 0x0000005188977223 */ /* 0x000fe20000000050 */
[----:B------:R-:W4:Y:S01]  /*7ba0*/  LDS.64 R68, [R63+0x1620] ;  /* 0x001620003f447984 */ /* 0x000f220000000a00 */
[----:B------:R-:W-:-:S02]  /*7bb0*/  FFMA R165, R116, R66, R165 ;  /* 0x0000004274a57223 */ /* 0x000fc400000000a5 */
[----:B------:R-:W-:Y:S01]  /*7bc0*/  FFMA R84, R112, R66, R84 ;  /* 0x0000004270547223 */ /* 0x000fe20000000054 */
[----:B------:R-:W5:Y:S01]  /*7bd0*/  LDS.64 R80, [R63+0x540] ;  /* 0x000540003f507984 */ /* 0x000f620000000a00 */
[----:B0-----:R-:W-:Y:S02]  /*7be0*/  FFMA R66, R116, R76, R123 ;  /* 0x0000004c74427223 */ /* 0x001fe4000000007b */
[-C--:B------:R-:W-:Y:S02]  /*7bf0*/  FFMA R119, R138, R65.reuse, R157 ;  /* 0x000000418a777223 */ /* 0x080fe4000000009d */
[----:B------:R-:W-:Y:S02]  /*7c00*/  FFMA R157, R136, R65, R163 ;  /* 0x00000041889d7223 */ /* 0x000fe400000000a3 */
[----:B------:R-:W-:Y:S02]  /*7c10*/  FFMA R121, R138, R83, R64 ;  /* 0x000000538a797223 */ /* 0x000fe40000000040 */
[C---:B------:R-:W-:Y:S01]  /*7c20*/  FFMA R149, R136.reuse, R79, R78 ;  /* 0x0000004f88957223 */ /* 0x040fe2000000004e */
[----:B------:R-:W0:Y:S01]  /*7c30*/  LDS.64 R64, [R63+0x17d0] ;  /* 0x0017d0003f407984 */ /* 0x000e220000000a00 */
[----:B------:R-:W-:-:S02]  /*7c40*/  FFMA R163, R136, R83, R82 ;  /* 0x0000005388a37223 */ /* 0x000fc40000000052 */
[----:B------:R-:W-:Y:S01]  /*7c50*/  FFMA R76, R112, R76, R125 ;  /* 0x0000004c704c7223 */ /* 0x000fe2000000007d */
[----:B------:R-:W0:Y:S01]  /*7c60*/  LDS.64 R78, [R63+0x4b0] ;  /* 0x0004b0003f4e7984 */ /* 0x000e220000000a00 */
[-C--:B------:R-:W-:Y:S02]  /*7c70*/  FFMA R123, R138, R67.reuse, R165 ;  /* 0x000000438a7b7223 */ /* 0x080fe400000000a5 */
[----:B------:R-:W-:Y:S01]  /*7c80*/  FFMA R165, R136, R67, R84 ;  /* 0x0000004388a57223 */ /* 0x000fe20000000054 */
[----:B------:R-:W0:Y:S01]  /*7c90*/  LDS.64 R82, [R63+0x660] ;  /* 0x000660003f527984 */ /* 0x000e220000000a00 */
[-C--:B------:R-:W-:Y:S02]  /*7ca0*/  FFMA R125, R138, R77.reuse, R66 ;  /* 0x0000004d8a7d7223 */ /* 0x080fe40000000042 */
[----:B------:R-:W-:Y:S01]  /*7cb0*/  FFMA R84, R136, R77, R76 ;  /* 0x0000004d88547223 */ /* 0x000fe2000000004c */
[----:B------:R-:W0:Y:S01]  /*7cc0*/  LDS.64 R66, [R63+0x1860] ;  /* 0x001860003f427984 */ /* 0x000e220000000a00 */
[----:B-1----:R-:W-:-:S02]  /*7cd0*/  FFMA R96, R72, R116, R96 ;  /* 0x0000007448607223 */ /* 0x002fc40000000060 */
[----:B------:R-:W-:Y:S01]  /*7ce0*/  FFMA R98, R72, R112, R98 ;  /* 0x0000007048627223 */ /* 0x000fe20000000062 */
[----:B------:R-:W1:Y:S01]  /*7cf0*/  LDS.64 R76, [R63+0x6f0] ;  /* 0x0006f0003f4c7984 */ /* 0x000e620000000a00 */
[C---:B--2---:R-:W-:Y:S02]  /*7d00*/  FFMA R72, R74.reuse, R116, R135 ;  /* 0x000000744a487223 */ /* 0x044fe40000000087 */
[----:B------:R-:W-:Y:S02]  /*7d10*/  FFMA R74, R74, R112, R137 ;  /* 0x000000704a4a7223 */ /* 0x000fe40000000089 */
[C---:B---3--:R-:W-:Y:S02]  /*7d20*/  FFMA R92, R70.reuse, R116, R92 ;  /* 0x00000074465c7223 */ /* 0x048fe4000000005c */
[----:B------:R-:W-:Y:S02]  /*7d30*/  FFMA R94, R70, R112, R94 ;  /* 0x00000070465e7223 */ /* 0x000fe4000000005e */
[----:B------:R-:W-:-:S02]  /*7d40*/  FFMA R135, R138, R73, R96 ;  /* 0x000000498a877223 */ /* 0x000fc40000000060 */
[-C--:B----4-:R-:W-:Y:S02]  /*7d50*/  FFMA R110, R116, R68.reuse, R86 ;  /* 0x00000044746e7223 */ /* 0x090fe40000000056 */
[----:B------:R-:W-:Y:S02]  /*7d60*/  FFMA R68, R112, R68, R88 ;  /* 0x0000004470447223 */ /* 0x000fe40000000058 */
[----:B-----5:R-:W-:Y:S02]  /*7d70*/  FFMA R70, R80, R116, R131 ;  /* 0x0000007450467223 */ /* 0x020fe40000000083 */
[----:B------:R-:W-:Y:S02]  /*7d80*/  FFMA R96, R136, R73, R98 ;  /* 0x0000004988607223 */ /* 0x000fe40000000062 */
[-C--:B------:R-:W-:Y:S02]  /*7d90*/  FFMA R137, R138, R75.reuse, R72 ;  /* 0x0000004b8a897223 */ /* 0x080fe40000000048 */
[----:B------:R-:W-:Y:S01]  /*7da0*/  FFMA R98, R136, R75, R74 ;  /* 0x0000004b88627223 */ /* 0x000fe2000000004a */
[----:B------:R-:W2:Y:S01]  /*7db0*/  LDS.64 R72, [R63+0x810] ;  /* 0x000810003f487984 */ /* 0x000ea20000000a00 */
[----:B------:R-:W-:-:S02]  /*7dc0*/  FFMA R80, R80, R112, R133 ;  /* 0x0000007050507223 */ /* 0x000fc40000000085 */
[C---:B0-----:R-:W-:Y:S01]  /*7dd0*/  FFMA R100, R64.reuse, R116, R100 ;  /* 0x0000007440647223 */ /* 0x041fe20000000064 */
[----:B------:R-:W0:Y:S01]  /*7de0*/  LDS.64 R74, [R63+0x1a10] ;  /* 0x001a10003f4a7984 */ /* 0x000e220000000a00 */
[----:B------:R-:W-:Y:S02]  /*7df0*/  FFMA R102, R64, R112, R102 ;  /* 0x0000007040667223 */ /* 0x000fe40000000066 */
[C---:B------:R-:W-:Y:S02]  /*7e00*/  FFMA R86, R78.reuse, R116, R127 ;  /* 0x000000744e567223 */ /* 0x040fe4000000007f */
[----:B------:R-:W-:Y:S02]  /*7e10*/  FFMA R88, R78, R112, R129 ;  /* 0x000000704e587223 */ /* 0x000fe40000000081 */
[----:B------:R-:W-:Y:S02]  /*7e20*/  FFMA R131, R138, R71, R92 ;  /* 0x000000478a837223 */ /* 0x000fe4000000005c */
[----:B------:R-:W-:-:S02]  /*7e30*/  FFMA R64, R82, R116, R139 ;  /* 0x0000007452407223 */ /* 0x000fc4000000008b */
[----:B------:R-:W-:Y:S02]  /*7e40*/  FFMA R92, R136, R71, R94 ;  /* 0x00000047885c7223 */ /* 0x000fe4000000005e */
[C---:B------:R-:W-:Y:S02]  /*7e50*/  FFMA R133, R138.reuse, R81, R70 ;  /* 0x000000518a857223 */ /* 0x040fe40000000046 */
[-C--:B------:R-:W-:Y:S01]  /*7e60*/  FFMA R127, R138, R69.reuse, R110 ;  /* 0x000000458a7f7223 */ /* 0x080fe2000000006e */
[----:B------:R-:W3:Y:S01]  /*7e70*/  LDS.64 R70, [R63+0x780] ;  /* 0x000780003f467984 */ /* 0x000ee20000000a00 */
[----:B------:R-:W-:Y:S02]  /*7e80*/  FFMA R129, R136, R69, R68 ;  /* 0x0000004588817223 */ /* 0x000fe40000000044 */
[C---:B------:R-:W-:Y:S01]  /*7e90*/  FFMA R104, R66.reuse, R116, R104 ;  /* 0x0000007442687223 */ /* 0x040fe20000000068 */
[----:B------:R-:W4:Y:S01]  /*7ea0*/  LDS.64 R68, [R63+0x18f0] ;  /* 0x0018f0003f447984 */ /* 0x000f220000000a00 */
[----:B------:R-:W-:-:S02]  /*7eb0*/  FFMA R114, R66, R112, R106 ;  /* 0x0000007042727223 */ /* 0x000fc4000000006a */
[-C--:B------:R-:W-:Y:S02]  /*7ec0*/  FFMA R86, R138, R79.reuse, R86 ;  /* 0x0000004f8a567223 */ /* 0x080fe40000000056 */
[----:B------:R-:W-:Y:S02]  /*7ed0*/  FFMA R88, R136, R79, R88 ;  /* 0x0000004f88587223 */ /* 0x000fe40000000058 */
[----:B------:R-:W-:Y:S01]  /*7ee0*/  FFMA R82, R82, R112, R159 ;  /* 0x0000007052527223 */ /* 0x000fe2000000009f */
[----:B------:R-:W5:Y:S01]  /*7ef0*/  LDS.64 R78, [R63+0x1980] ;  /* 0x001980003f4e7984 */ /* 0x000f620000000a00 */
[----:B------:R-:W-:Y:S02]  /*7f00*/  FFMA R139, R138, R65, R100 ;  /* 0x000000418a8b7223 */ /* 0x000fe40000000064 */
[C---:B------:R-:W-:Y:S02]  /*7f10*/  FFMA R94, R136.reuse, R81, R80 ;  /* 0x00000051885e7223 */ /* 0x040fe40000000050 */
[----:B------:R-:W-:Y:S01]  /*7f20*/  FFMA R100, R136, R65, R102 ;  /* 0x0000004188647223 */ /* 0x000fe20000000066 */
[----:B------:R-:W5:Y:S01]  /*7f30*/  LDS.64 R80, [R63+0x1aa0] ;  /* 0x001aa0003f507984 */ /* 0x000f620000000a00 */
[----:B------:R-:W-:-:S02]  /*7f40*/  FFMA R159, R138, R83, R64 ;  /* 0x000000538a9f7223 */ /* 0x000fc40000000040 */
[-C--:B------:R-:W-:Y:S01]  /*7f50*/  FFMA R106, R138, R67.reuse, R104 ;  /* 0x000000438a6a7223 */ /* 0x080fe20000000068 */
[----:B------:R-:W5:Y:S01]  /*7f60*/  LDS.64 R64, [R63+0x8a0] ;  /* 0x0008a0003f407984 */ /* 0x000f620000000a00 */
[----:B------:R-:W-:Y:S02]  /*7f70*/  FFMA R114, R136, R67, R114 ;  /* 0x0000004388727223 */ /* 0x000fe40000000072 */
[-C--:B-1----:R-:W-:Y:S01]  /*7f80*/  FFMA R110, R76, R116.reuse, R124 ;  /* 0x000000744c6e7223 */ /* 0x082fe2000000007c */
[----:B------:R-:W1:Y:S01]  /*7f90*/  LDS.64 R66, [R63+0x38] ;  /* 0x000038003f427984 */ /* 0x000e620000000a00 */
[C---:B--2---:R-:W-:Y:S02]  /*7fa0*/  FFMA R90, R72.reuse, R116, R90 ;  /* 0x00000074485a7223 */ /* 0x044fe4000000005a */
[----:B------:R-:W-:Y:S01]  /*7fb0*/  FFMA R134, R72, R112, R134 ;  /* 0x0000007048867223 */ /* 0x000fe20000000086 */
[----:B------:R-:W2:Y:S01]  /*7fc0*/  LDS R124, [R44+0x738] ;  /* 0x000738002c7c7984 */ /* 0x000ea20000000800 */
[----:B0-----:R-:W-:-:S02]  /*7fd0*/  FFMA R72, R74, R116, R89 ;  /* 0x000000744a487223 */ /* 0x001fc40000000059 */
[-C--:B------:R-:W-:Y:S01]  /*7fe0*/  FFMA R74, R74, R112.reuse, R130 ;  /* 0x000000704a4a7223 */ /* 0x080fe20000000082 */
[----:B------:R-:W0:Y:S01]  /*7ff0*/  LDS R104, [R44+0x740] ;  /* 0x000740002c687984 */ /* 0x000e220000000800 */
[----:B------:R-:W-:Y:S02]  /*8000*/  FFMA R122, R76, R112, R142 ;  /* 0x000000704c7a7223 */ /* 0x000fe4000000008e */
[-C--:B------:R-:W-:Y:S02]  /*8010*/  FFMA R89, R138, R73.reuse, R90 ;  /* 0x000000498a597223 */ /* 0x080fe4000000005a */
[----:B------:R-:W-:Y:S02]  /*8020*/  FFMA R90, R136, R73, R134 ;  /* 0x00000049885a7223 */ /* 0x000fe40000000086 */
[C---:B---3--:R-:W-:Y:S02]  /*8030*/  FFMA R118, R70.reuse, R116, R118 ;  /* 0x0000007446767223 */ /* 0x048fe40000000076 */
[----:B------:R-:W-:-:S02]  /*8040*/  FFMA R70, R70, R112, R128 ;  /* 0x0000007046467223 */ /* 0x000fc40000000080 */
[C---:B----4-:R-:W-:Y:S02]  /*8050*/  FFMA R91, R68.reuse, R116, R91 ;  /* 0x00000074445b7223 */ /* 0x050fe4000000005b */
[----:B------:R-:W-:Y:S02]  /*8060*/  FFMA R126, R68, R112, R126 ;  /* 0x00000070447e7223 */ /* 0x000fe4000000007e */
[-C--:B------:R-:W-:Y:S02]  /*8070*/  FFMA R130, R138, R75.reuse, R72 ;  /* 0x0000004b8a827223 */ /* 0x080fe40000000048 */
[----:B------:R-:W-:Y:S01]  /*8080*/  FFMA R134, R136, R75, R74 ;  /* 0x0000004b88867223 */ /* 0x000fe2000000004a */
[----:B------:R-:W-:Y:S01]  /*8090*/  LDS.64 R72, [R63+0x1e8] ;  /* 0x0001e8003f487984 */ /* 0x000fe20000000a00 */
[C---:B-----5:R-:W-:Y:S02]  /*80a0*/  FFMA R128, R78.reuse, R116, R45 ;  /* 0x000000744e807223 */ /* 0x060fe4000000002d */
[----:B------:R-:W-:Y:S01]  /*80b0*/  FFMA R132, R78, R112, R132 ;  /* 0x000000704e847223 */ /* 0x000fe20000000084 */
[----:B------:R-:W3:Y:S01]  /*80c0*/  LDS.64 R74, [R63+0x13e8] ;  /* 0x0013e8003f4a7984 */ /* 0x000ee20000000a00 */
[----:B------:R-:W-:-:S02]  /*80d0*/  FFMA R110, R138, R77, R110 ;  /* 0x0000004d8a6e7223 */ /* 0x000fc4000000006e */
[-C--:B------:R-:W-:Y:S02]  /*80e0*/  FFMA R93, R80, R116.reuse, R93 ;  /* 0x00000074505d7223 */ /* 0x080fe4000000005d */
[----:B------:R-:W-:Y:S02]  /*80f0*/  FFMA R122, R136, R77, R122 ;  /* 0x0000004d887a7223 */ /* 0x000fe4000000007a */
[C---:B------:R-:W-:Y:S01]  /*8100*/  FFMA R143, R64.reuse, R116, R143 ;  /* 0x00000074408f7223 */ /* 0x040fe2000000008f */
[----:B------:R-:W4:Y:S01]  /*8110*/  LDS.64 R76, [R63+0x1238] ;  /* 0x001238003f4c7984 */ /* 0x000f220000000a00 */
[----:B------:R-:W-:Y:S02]  /*8120*/  FFMA R140, R64, R112, R140 ;  /* 0x00000070408c7223 */ /* 0x000fe4000000008c */
[-C--:B------:R-:W-:Y:S02]  /*8130*/  FFMA R91, R138, R69.reuse, R91 ;  /* 0x000000458a5b7223 */ /* 0x080fe4000000005b */
[----:B------:R-:W-:-:S02]  /*8140*/  FFMA R126, R136, R69, R126 ;  /* 0x00000045887e7223 */ /* 0x000fc4000000007e */
[----:B------:R-:W-:Y:S01]  /*8150*/  FFMA R45, R138, R71, R118 ;  /* 0x000000478a2d7223 */ /* 0x000fe20000000076 */
[----:B------:R-:W5:Y:S01]  /*8160*/  LDS.64 R68, [R63+0xc8] ;  /* 0x0000c8003f447984 */ /* 0x000f620000000a00 */
[----:B-1----:R-:W-:Y:S02]  /*8170*/  FFMA R95, R112, R66, R95 ;  /* 0x00000042705f7223 */ /* 0x002fe4000000005f */
[----:B------:R-:W-:Y:S02]  /*8180*/  FFMA R108, R66, R120, R108 ;  /* 0x00000078426c7223 */ /* 0x000fe4000000006c */
[C---:B------:R-:W-:Y:S02]  /*8190*/  FFMA R102, R136.reuse, R83, R82 ;  /* 0x0000005388667223 */ /* 0x040fe40000000052 */
[----:B------:R-:W-:Y:S01]  /*81a0*/  FFMA R118, R136, R71, R70 ;  /* 0x0000004788767223 */ /* 0x000fe20000000046 */
[----:B------:R-:W1:Y:S01]  /*81b0*/  LDS.64 R82, [R63+0x12c8] ;  /* 0x0012c8003f527984 */ /* 0x000e620000000a00 */
[----:B------:R-:W-:-:S02]  /*81c0*/  FFMA R128, R138, R79, R128 ;  /* 0x0000004f8a807223 */ /* 0x000fc40000000080 */
[----:B------:R-:W-:Y:S01]  /*81d0*/  FFMA R132, R136, R79, R132 ;  /* 0x0000004f88847223 */ /* 0x000fe20000000084 */
[----:B------:R-:W1:Y:S01]  /*81e0*/  LDS.64 R70, [R63+0x158] ;  /* 0x000158003f467984 */ /* 0x000e620000000a00 */
[----:B------:R-:W-:Y:S02]  /*81f0*/  FFMA R80, R80, R112, R161 ;  /* 0x0000007050507223 */ /* 0x000fe400000000a1 */
[-C--:B------:R-:W-:Y:S01]  /*8200*/  FFMA R143, R138, R65.reuse, R143 ;  /* 0x000000418a8f7223 */ /* 0x080fe2000000008f */
[----:B------:R-:W1:Y:S01]  /*8210*/  LDS.64 R78, [R63+0x1358] ;  /* 0x001358003f4e7984 */ /* 0x000e620000000a00 */
[----:B------:R-:W-:Y:S02]  /*8220*/  FFMA R161, R136, R65, R140 ;  /* 0x0000004188a17223 */ /* 0x000fe4000000008c */
[----:B------:R-:W-:Y:S01]  /*8230*/  FFMA R93, R138, R81, R93 ;  /* 0x000000518a5d7223 */ /* 0x000fe2000000005d */
[----:B------:R-:W1:Y:S01]  /*8240*/  LDS.64 R64, [R63+0x278] ;  /* 0x000278003f407984 */ /* 0x000e620000000a00 */
[----:B--2---:R-:W-:-:S02]  /*8250*/  FFMA R138, R124, R67, R95 ;  /* 0x000000437c8a7223 */ /* 0x004fc4000000005f */
[----:B0-----:R-:W-:Y:S01]  /*8260*/  FFMA R140, R104, R67, R108 ;  /* 0x00000043688c7223 */ /* 0x001fe2000000006c */
[----:B------:R-:W-:Y:S01]  /*8270*/  LDS R95, [R44+0x744] ;  /* 0x000744002c5f7984 */ /* 0x000fe20000000800 */
[-C--:B---3--:R-:W-:Y:S02]  /*8280*/  FFMA R109, R112, R74.reuse, R109 ;  /* 0x0000004a706d7223 */ /* 0x088fe4000000006d */
[----:B------:R-:W-:Y:S01]  /*8290*/  FFMA R113, R120, R74, R113 ;  /* 0x0000004a78717223 */ /* 0x000fe20000000071 */
[----:B------:R-:W0:Y:S01]  /*82a0*/  LDS.64 R66, [R63+0x308] ;  /* 0x000308003f427984 */ /* 0x000e220000000a00 */
[----:B------:R-:W-:Y:S02]  /*82b0*/  FFMA R136, R136, R81, R80 ;  /* 0x0000005188887223 */ /* 0x000fe40000000050 */
[----:B------:R-:W-:Y:S01]  /*82c0*/  FFMA R156, R124, R75, R109 ;  /* 0x0000004b7c9c7223 */ /* 0x000fe2000000006d */
[----:B------:R-:W2:Y:S01]  /*82d0*/  LDS.64 R80, [R63+0x1478] ;  /* 0x001478003f507984 */ /* 0x000ea20000000a00 */
[----:B----4-:R-:W-:-:S02]  /*82e0*/  FFMA R85, R112, R76, R85 ;  /* 0x0000004c70557223 */ /* 0x010fc40000000055 */
[----:B------:R-:W-:Y:S02]  /*82f0*/  FFMA R116, R76, R120, R141 ;  /* 0x000000784c747223 */ /* 0x000fe4000000008d */
[----:B------:R-:W-:Y:S02]  /*8300*/  FFMA R164, R104, R75, R113 ;  /* 0x0000004b68a47223 */ /* 0x000fe40000000071 */
[-C--:B------:R-:W-:Y:S01]  /*8310*/  FFMA R108, R124, R77.reuse, R85 ;  /* 0x0000004d7c6c7223 */ /* 0x080fe20000000055 */
[----:B------:R-:W-:Y:S01]  /*8320*/  LDS.64 R74, [R63+0x16b8] ;  /* 0x0016b8003f4a7984 */ /* 0x000fe20000000a00 */
[-C--:B-----5:R-:W-:Y:S02]  /*8330*/  FFMA R97, R112, R68.reuse, R97 ;  /* 0x0000004470617223 */ /* 0x0a0fe40000000061 */
[----:B------:R-:W-:Y:S02]  /*8340*/  FFMA R145, R120, R68, R145 ;  /* 0x0000004478917223 */ /* 0x000fe40000000091 */
[----:B------:R-:W-:-:S02]  /*8350*/  FFMA R116, R104, R77, R116 ;  /* 0x0000004d68747223 */ /* 0x000fc40000000074 */
[----:B------:R-:W-:Y:S01]  /*8360*/  FFMA R142, R124, R69, R97 ;  /* 0x000000457c8e7223 */ /* 0x000fe20000000061 */
[----:B------:R-:W3:Y:S01]  /*8370*/  LDS.64 R76, [R63+0x1508] ;  /* 0x001508003f4c7984 */ /* 0x000ee20000000a00 */
[-C--:B-1----:R-:W-:Y:S02]  /*8380*/  FFMA R87, R112, R82.reuse, R87 ;  /* 0x0000005270577223 */ /* 0x082fe40000000057 */
[----:B------:R-:W-:Y:S01]  /*8390*/  FFMA R141, R120, R82, R101 ;  /* 0x00000052788d7223 */ /* 0x000fe20000000065 */
[----:B------:R-:W-:Y:S01]  /*83a0*/  LDS R97, [R44+0x73c] ;  /* 0x00073c002c617984 */ /* 0x000fe20000000800 */
[-C--:B------:R-:W-:Y:S02]  /*83b0*/  FFMA R99, R112, R70.reuse, R99 ;  /* 0x0000004670637223 */ /* 0x080fe40000000063 */
[----:B------:R-:W-:Y:S02]  /*83c0*/  FFMA R147, R120, R70, R147 ;  /* 0x0000004678937223 */ /* 0x000fe40000000093 */
[----:B------:R-:W-:-:S02]  /*83d0*/  FFMA R103, R112, R78, R103 ;  /* 0x0000004e70677223 */ /* 0x000fc40000000067 */
[----:B------:R-:W-:Y:S02]  /*83e0*/  FFMA R107, R120, R78, R107 ;  /* 0x0000004e786b7223 */ /* 0x000fe4000000006b */
[-C--:B------:R-:W-:Y:S02]  /*83f0*/  FFMA R109, R112, R64.reuse, R111 ;  /* 0x00000040706d7223 */ /* 0x080fe4000000006f */
[----:B------:R-:W-:Y:S02]  /*8400*/  FFMA R113, R120, R64, R151 ;  /* 0x0000004078717223 */ /* 0x000fe40000000097 */
[----:B------:R-:W-:Y:S02]  /*8410*/  FFMA R145, R104, R69, R145 ;  /* 0x0000004568917223 */ /* 0x000fe40000000091 */
[----:B------:R-:W-:Y:S01]  /*8420*/  FFMA R101, R124, R83, R87 ;  /* 0x000000537c657223 */ /* 0x000fe20000000057 */
[----:B------:R-:W1:Y:S01]  /*8430*/  LDS.64 R68, [R63+0x398] ;  /* 0x000398003f447984 */ /* 0x000e620000000a00 */
[----:B0-----:R-:W-:-:S02]  /*8440*/  FFMA R117, R112, R66, R117 ;  /* 0x0000004270757223 */ /* 0x001fc40000000075 */
[----:B------:R-:W-:Y:S02]  /*8450*/  FFMA R155, R120, R66, R155 ;  /* 0x00000042789b7223 */ /* 0x000fe4000000009b */
[----:B------:R-:W-:Y:S02]  /*8460*/  FFMA R141, R104, R83, R141 ;  /* 0x00000053688d7223 */ /* 0x000fe4000000008d */
[-C--:B------:R-:W-:Y:S01]  /*8470*/  FFMA R146, R124, R71.reuse, R99 ;  /* 0x000000477c927223 */ /* 0x080fe20000000063 */
[----:B------:R-:W0:Y:S01]  /*8480*/  LDS.64 R82, [R63+0x1598] ;  /* 0x001598003f527984 */ /* 0x000e220000000a00 */
[----:B------:R-:W-:Y:S02]  /*8490*/  FFMA R147, R104, R71, R147 ;  /* 0x0000004768937223 */ /* 0x000fe40000000093 */
[-C--:B------:R-:W-:Y:S01]  /*84a0*/  FFMA R105, R112, R72.reuse, R105 ;  /* 0x0000004870697223 */ /* 0x080fe20000000069 */
[----:B------:R-:W4:Y:S01]  /*84b0*/  LDS.64 R70, [R63+0x428] ;  /* 0x000428003f467984 */ /* 0x000f220000000a00 */
[----:B------:R-:W-:-:S02]  /*84c0*/  FFMA R149, R120, R72, R149 ;  /* 0x0000004878957223 */ /* 0x000fc40000000095 */
[-C--:B------:R-:W-:Y:S02]  /*84d0*/  FFMA R103, R124, R79.reuse, R103 ;  /* 0x0000004f7c677223 */ /* 0x080fe40000000067 */
[----:B------:R-:W-:Y:S02]  /*84e0*/  FFMA R107, R104, R79, R107 ;  /* 0x0000004f686b7223 */ /* 0x000fe4000000006b */
[----:B------:R-:W5:Y:S01]  /*84f0*/  LDS.64 R78, [R63+0x1628] ;  /* 0x001628003f4e7984 */ /* 0x000f620000000a00 */
[-C--:B------:R-:W-:Y:S02]  /*8500*/  FFMA R109, R124, R65.reuse, R109 ;  /* 0x000000417c6d7223 */ /* 0x080fe4000000006d */
[----:B------:R-:W-:Y:S02]  /*8510*/  FFMA R113, R104, R65, R113 ;  /* 0x0000004168717223 */ /* 0x000fe40000000071 */
[----:B------:R-:W5:Y:S01]  /*8520*/  LDS.64 R64, [R63+0x548] ;  /* 0x000548003f407984 */ /* 0x000f620000000a00 */
[----:B------:R-:W-:-:S02]  /*8530*/  FFMA R117, R124, R67, R117 ;  /* 0x000000437c757223 */ /* 0x000fc40000000075 */
[----:B------:R-:W-:Y:S02]  /*8540*/  FFMA R166, R104, R67, R155 ;  /* 0x0000004368a67223 */ /* 0x000fe4000000009b */
[-C--:B------:R-:W-:Y:S01]  /*8550*/  FFMA R105, R124, R73.reuse, R105 ;  /* 0x000000497c697223 */ /* 0x080fe20000000069 */
[----:B------:R-:W5:Y:S01]  /*8560*/  LDS.64 R66, [R63+0x5d8] ;  /* 0x0005d8003f427984 */ /* 0x000f620000000a00 */
[----:B------:R-:W-:Y:S02]  /*8570*/  FFMA R154, R104, R73, R149 ;  /* 0x00000049689a7223 */ /* 0x000fe40000000095 */
[-C--:B--2---:R-:W-:Y:S01]  /*8580*/  FFMA R115, R112, R80.reuse, R115 ;  /* 0x0000005070737223 */ /* 0x084fe20000000073 */
[----:B------:R-:W2:Y:S01]  /*8590*/  LDS.64 R72, [R63+0x4b8] ;  /* 0x0004b8003f487984 */ /* 0x000ea20000000a00 */
[----:B------:R-:W-:Y:S02]  /*85a0*/  FFMA R162, R120, R80, R153 ;  /* 0x0000005078a27223 */ /* 0x000fe40000000099 */
[----:B---3--:R-:W-:-:S02]  /*85b0*/  FFMA R111, R112, R76, R119 ;  /* 0x0000004c706f7223 */ /* 0x008fc40000000077 */
[-C--:B------:R-:W-:Y:S02]  /*85c0*/  FFMA R153, R124, R81.reuse, R115 ;  /* 0x000000517c997223 */ /* 0x080fe40000000073 */
[-C--:B-1----:R-:W-:Y:S02]  /*85d0*/  FFMA R163, R120, R68.reuse, R163 ;  /* 0x0000004478a37223 */ /* 0x082fe400000000a3 */
[----:B------:R-:W-:Y:S02]  /*85e0*/  FFMA R162, R104, R81, R162 ;  /* 0x0000005168a27223 */ /* 0x000fe400000000a2 */
[----:B------:R-:W1:Y:S01]  /*85f0*/  LDS.64 R80, [R63+0x1748] ;  /* 0x001748003f507984 */ /* 0x000e620000000a00 */
[C---:B------:R-:W-:Y:S02]  /*8600*/  FFMA R121, R112.reuse, R68, R121 ;  /* 0x0000004470797223 */ /* 0x040fe40000000079 */
[-C--:B0-----:R-:W-:Y:S02]  /*8610*/  FFMA R119, R112, R82.reuse, R123 ;  /* 0x0000005270777223 */ /* 0x081fe4000000007b */
[----:B------:R-:W-:-:S02]  /*8620*/  FFMA R82, R120, R82, R165 ;  /* 0x0000005278527223 */ /* 0x000fc400000000a5 */
[-C--:B----4-:R-:W-:Y:S02]  /*8630*/  FFMA R125, R112, R70.reuse, R125 ;  /* 0x00000046707d7223 */ /* 0x090fe4000000007d */
[----:B------:R-:W-:Y:S02]  /*8640*/  FFMA R84, R120, R70, R84 ;  /* 0x0000004678547223 */ /* 0x000fe40000000054 */
[----:B------:R-:W-:Y:S02]  /*8650*/  FFMA R165, R104, R69, R163 ;  /* 0x0000004568a57223 */ /* 0x000fe400000000a3 */
[----:B------:R-:W-:Y:S02]  /*8660*/  FFMA R115, R120, R76, R157 ;  /* 0x0000004c78737223 */ /* 0x000fe4000000009d */
[----:B-----5:R-:W-:Y:S02]  /*8670*/  FFMA R123, R112, R78, R127 ;  /* 0x0000004e707b7223 */ /* 0x020fe4000000007f */
[----:B------:R-:W-:-:S02]  /*8680*/  FFMA R127, R74, R112, R131 ;  /* 0x000000704a7f7223 */ /* 0x000fc40000000083 */
[C---:B------:R-:W-:Y:S02]  /*8690*/  FFMA R133, R64.reuse, R112, R133 ;  /* 0x0000007040857223 */ /* 0x040fe40000000085 */
[----:B------:R-:W-:Y:S02]  /*86a0*/  FFMA R94, R64, R120, R94 ;  /* 0x00000078405e7223 */ /* 0x000fe4000000005e */
[----:B------:R-:W-:Y:S02]  /*86b0*/  FFMA R129, R120, R78, R129 ;  /* 0x0000004e78817223 */ /* 0x000fe40000000081 */
[C---:B------:R-:W-:Y:S02]  /*86c0*/  FFMA R131, R66.reuse, R112, R137 ;  /* 0x0000007042837223 */ /* 0x040fe40000000089 */
[----:B------:R-:W-:Y:S02]  /*86d0*/  FFMA R98, R66, R120, R98 ;  /* 0x0000007842627223 */ /* 0x000fe40000000062 */
[----:B------:R-:W-:-:S02]  /*86e0*/  FFMA R158, R124, R71, R125 ;  /* 0x000000477c9e7223 */ /* 0x000fc4000000007d */
[----:B------:R-:W-:Y:S02]  /*86f0*/  FFMA R163, R104, R71, R84 ;  /* 0x0000004768a37223 */ /* 0x000fe40000000054 */
[C---:B--2---:R-:W-:Y:S01]  /*8700*/  FFMA R86, R72.reuse, R112, R86 ;  /* 0x0000007048567223 */ /* 0x044fe20000000056 */
[----:B------:R-:W0:Y:S01]  /*8710*/  LDS.64 R70, [R63+0x6f8] ;  /* 0x0006f8003f467984 */ /* 0x000e220000000a00 */
[----:B------:R-:W-:Y:S02]  /*8720*/  FFMA R88, R72, R120, R88 ;  /* 0x0000007848587223 */ /* 0x000fe40000000058 */
[C---:B------:R-:W-:Y:S01]  /*8730*/  FFMA R160, R124.reuse, R69, R121 ;  /* 0x000000457ca07223 */ /* 0x040fe20000000079 */
[----:B------:R-:W-:Y:S01]  /*8740*/  LDS.64 R84, [R63+0x1f0] ;  /* 0x0001f0003f547984 */ /* 0x000fe20000000a00 */
[-C--:B------:R-:W-:Y:S02]  /*8750*/  FFMA R119, R124, R83.reuse, R119 ;  /* 0x000000537c777223 */ /* 0x080fe40000000077 */
[----:B------:R-:W-:Y:S01]  /*8760*/  FFMA R121, R104, R83, R82 ;  /* 0x0000005368797223 */ /* 0x000fe20000000052 */
[----:B------:R-:W2:Y:S01]  /*8770*/  LDS.64 R68, [R63+0x668] ;  /* 0x000668003f447984 */ /* 0x000ea20000000a00 */
[----:B------:R-:W-:-:S02]  /*8780*/  FFMA R133, R124, R65, R133 ;  /* 0x000000417c857223 */ /* 0x000fc40000000085 */
[----:B------:R-:W-:Y:S01]  /*8790*/  FFMA R149, R104, R65, R94 ;  /* 0x0000004168957223 */ /* 0x000fe2000000005e */
[----:B------:R-:W3:Y:S01]  /*87a0*/  LDS.64 R82, [R63+0x1868] ;  /* 0x001868003f527984 */ /* 0x000ee20000000a00 */
[-C--:B------:R-:W-:Y:S02]  /*87b0*/  FFMA R131, R124, R67.reuse, R131 ;  /* 0x000000437c837223 */ /* 0x080fe40000000083 */
[----:B------:R-:W-:Y:S01]  /*87c0*/  FFMA R137, R104, R67, R98 ;  /* 0x0000004368897223 */ /* 0x000fe20000000062 */
[----:B------:R-:W4:Y:S01]  /*87d0*/  LDS.64 R64, [R63+0x1988] ;  /* 0x001988003f407984 */ /* 0x000f220000000a00 */
[-C--:B------:R-:W-:Y:S02]  /*87e0*/  FFMA R111, R124, R77.reuse, R111 ;  /* 0x0000004d7c6f7223 */ /* 0x080fe4000000006f */
[----:B------:R-:W-:Y:S01]  /*87f0*/  FFMA R115, R104, R77, R115 ;  /* 0x0000004d68737223 */ /* 0x000fe20000000073 */
[----:B------:R-:W5:Y:S01]  /*8800*/  LDS.64 R66, [R63+0x1a18] ;  /* 0x001a18003f427984 */ /* 0x000f620000000a00 */
[----:B------:R-:W-:-:S02]  /*8810*/  FFMA R123, R124, R79, R123 ;  /* 0x0000004f7c7b7223 */ /* 0x000fc4000000007b */
[----:B------:R-:W-:Y:S01]  /*8820*/  FFMA R125, R104, R79, R129 ;  /* 0x0000004f687d7223 */ /* 0x000fe20000000081 */
[----:B------:R-:W5:Y:S01]  /*8830*/  LDS.64 R76, [R63+0x17d8] ;  /* 0x0017d8003f4c7984 */ /* 0x000f620000000a00 */
[-C--:B------:R-:W-:Y:S02]  /*8840*/  FFMA R169, R124, R73.reuse, R86 ;  /* 0x000000497ca97223 */ /* 0x080fe40000000056 */
[----:B------:R-:W-:Y:S01]  /*8850*/  FFMA R171, R104, R73, R88 ;  /* 0x0000004968ab7223 */ /* 0x000fe20000000058 */
[----:B------:R-:W5:Y:S01]  /*8860*/  LDS.64 R78, [R63+0x18f8] ;  /* 0x0018f8003f4e7984 */ /* 0x000f620000000a00 */
[----:B-1----:R-:W-:Y:S02]  /*8870*/  FFMA R135, R80, R112, R135 ;  /* 0x0000007050877223 */ /* 0x002fe40000000087 */
[----:B------:R-:W-:Y:S01]  /*8880*/  FFMA R92, R74, R120, R92 ;  /* 0x000000784a5c7223 */ /* 0x000fe2000000005c */
[----:B------:R-:W1:Y:S01]  /*8890*/  LDS.64 R72, [R63+0x788] ;  /* 0x000788003f487984 */ /* 0x000e620000000a00 */
[----:B------:R-:W-:-:S02]  /*88a0*/  FFMA R150, R124, R81, R135 ;  /* 0x000000517c967223 */ /* 0x000fc40000000087 */
[----:B------:R-:W-:Y:S01]  /*88b0*/  FFMA R96, R80, R120, R96 ;  /* 0x0000007850607223 */ /* 0x000fe20000000060 */
[----:B------:R-:W-:Y:S01]  /*88c0*/  LDS.64 R86, [R63+0x1480] ;  /* 0x001480003f567984 */ /* 0x000fe20000000a00 */
[-C--:B------:R-:W-:Y:S02]  /*88d0*/  FFMA R127, R124, R75.reuse, R127 ;  /* 0x0000004b7c7f7223 */ /* 0x080fe4000000007f */
[----:B------:R-:W-:Y:S02]  /*88e0*/  FFMA R129, R104, R75, R92 ;  /* 0x0000004b68817223 */ /* 0x000fe4000000005c */
[C---:B0-----:R-:W-:Y:S01]  /*88f0*/  FFMA R110, R70.reuse, R112, R110 ;  /* 0x00000070466e7223 */ /* 0x041fe2000000006e */
[----:B------:R-:W0:Y:S01]  /*8900*/  LDS.64 R74, [R63+0x818] ;  /* 0x000818003f4a7984 */ /* 0x000e220000000a00 */
[----:B------:R-:W-:Y:S02]  /*8910*/  FFMA R122, R70, R120, R122 ;  /* 0x00000078467a7223 */ /* 0x000fe4000000007a */
[C---:B------:R-:W-:Y:S01]  /*8920*/  FFMA R152, R104.reuse, R81, R96 ;  /* 0x0000005168987223 */ /* 0x040fe20000000060 */
[----:B------:R-:W-:Y:S01]  /*8930*/  LDS R92, [R44+0x748] ;  /* 0x000748002c5c7984 */ /* 0x000fe20000000800 */
[----:B------:R-:W-:-:S02]  /*8940*/  FFMA R167, R104, R71, R122 ;  /* 0x0000004768a77223 */ /* 0x000fc4000000007a */
[C---:B--2---:R-:W-:Y:S01]  /*8950*/  FFMA R135, R68.reuse, R112, R159 ;  /* 0x0000007044877223 */ /* 0x044fe2000000009f */
[----:B------:R-:W2:Y:S01]  /*8960*/  LDS.64 R80, [R63+0x40] ;  /* 0x000040003f507984 */ /* 0x000ea20000000a00 */
[----:B------:R-:W-:Y:S02]  /*8970*/  FFMA R102, R68, R120, R102 ;  /* 0x0000007844667223 */ /* 0x000fe40000000066 */
[C---:B---3--:R-:W-:Y:S02]  /*8980*/  FFMA R106, R82.reuse, R112, R106 ;  /* 0x00000070526a7223 */ /* 0x048fe4000000006a */
[----:B------:R-:W-:Y:S02]  /*8990*/  FFMA R114, R82, R120, R114 ;  /* 0x0000007852727223 */ /* 0x000fe40000000072 */
[C---:B----4-:R-:W-:Y:S02]  /*89a0*/  FFMA R128, R64.reuse, R112, R128 ;  /* 0x0000007040807223 */ /* 0x050fe40000000080 */
[----:B------:R-:W-:-:S02]  /*89b0*/  FFMA R132, R64, R120, R132 ;  /* 0x0000007840847223 */ /* 0x000fc40000000084 */
[C---:B-----5:R-:W-:Y:S02]  /*89c0*/  FFMA R130, R66.reuse, R112, R130 ;  /* 0x0000007042827223 */ /* 0x060fe40000000082 */
[----:B------:R-:W-:Y:S02]  /*89d0*/  FFMA R134, R66, R120, R134 ;  /* 0x0000007842867223 */ /* 0x000fe40000000086 */
[-C--:B------:R-:W-:Y:S02]  /*89e0*/  FFMA R94, R76, R112.reuse, R139 ;  /* 0x000000704c5e7223 */ /* 0x080fe4000000008b */
[----:B------:R-:W-:Y:S02]  /*89f0*/  FFMA R159, R124, R71, R110 ;  /* 0x000000477c9f7223 */ /* 0x000fe4000000006e */
[C---:B------:R-:W-:Y:S01]  /*8a00*/  FFMA R91, R78.reuse, R112, R91 ;  /* 0x000000704e5b7223 */ /* 0x040fe2000000005b */
[----:B------:R-:W3:Y:S01]  /*8a10*/  LDS.64 R70, [R63+0xd0] ;  /* 0x0000d0003f467984 */ /* 0x000ee20000000a00 */
[----:B------:R-:W-:-:S02]  /*8a20*/  FFMA R126, R78, R120, R126 ;  /* 0x000000784e7e7223 */ /* 0x000fc4000000007e */
[----:B-1----:R-:W-:Y:S02]  /*8a30*/  FFMA R45, R72, R112, R45 ;  /* 0x00000070482d7223 */ /* 0x002fe4000000002d */
[----:B------:R-:W-:Y:S02]  /*8a40*/  FFMA R100, R76, R120, R100 ;  /* 0x000000784c647223 */ /* 0x000fe40000000064 */
[-C--:B------:R-:W-:Y:S02]  /*8a50*/  FFMA R135, R124, R69.reuse, R135 ;  /* 0x000000457c877223 */ /* 0x080fe40000000087 */
[----:B------:R-:W-:Y:S02]  /*8a60*/  FFMA R139, R104, R69, R102 ;  /* 0x00000045688b7223 */ /* 0x000fe40000000066 */
[----:B------:R-:W1:Y:S01]  /*8a70*/  LDS.64 R68, [R63+0x1aa8] ;  /* 0x001aa8003f447984 */ /* 0x000e620000000a00 */
[-C--:B------:R-:W-:Y:S02]  /*8a80*/  FFMA R148, R124, R83.reuse, R106 ;  /* 0x000000537c947223 */ /* 0x080fe4000000006a */
        /* <DEDUP_REMOVED lines=8> */
[----:B------:R-:W5:Y:S01]  /*8b10*/  LDS.64 R66, [R63+0x13f0] ;  /* 0x0013f0003f427984 */ /* 0x000f620000000a00 */
[----:B------:R-:W-:-:S02]  /*8b20*/  FFMA R170, R104, R79, R126 ;  /* 0x0000004f68aa7223 */ /* 0x000fc4000000007e */
[-C--:B------:R-:W-:Y:S01]  /*8b30*/  FFMA R94, R124, R77.reuse, R94 ;  /* 0x0000004d7c5e7223 */ /* 0x080fe2000000005e */
[----:B------:R-:W5:Y:S01]  /*8b40*/  LDS.64 R78, [R63+0x12d0] ;  /* 0x0012d0003f4e7984 */ /* 0x000f620000000a00 */
[----:B------:R-:W-:Y:S02]  /*8b50*/  FFMA R98, R104, R77, R100 ;  /* 0x0000004d68627223 */ /* 0x000fe40000000064 */
[----:B------:R-:W-:Y:S01]  /*8b60*/  FFMA R172, R124, R73, R45 ;  /* 0x000000497cac7223 */ /* 0x000fe2000000002d */
[----:B------:R-:W5:Y:S01]  /*8b70*/  LDS.64 R76, [R63+0x8a8] ;  /* 0x0008a8003f4c7984 */ /* 0x000f620000000a00 */
[C---:B0-----:R-:W-:Y:S02]  /*8b80*/  FFMA R90, R74.reuse, R120, R90 ;  /* 0x000000784a5a7223 */ /* 0x041fe4000000005a */
[----:B------:R-:W-:Y:S01]  /*8b90*/  FFMA R89, R74, R112, R89 ;  /* 0x000000704a597223 */ /* 0x000fe20000000059 */
[----:B------:R-:W0:Y:S01]  /*8ba0*/  LDS.64 R44, [R63+0x160] ;  /* 0x000160003f2c7984 */ /* 0x000e220000000a00 */
[----:B--2---:R-:W-:-:S02]  /*8bb0*/  FFMA R138, R80, R97, R138 ;  /* 0x00000061508a7223 */ /* 0x004fc4000000008a */
[-C--:B---3--:R-:W-:Y:S02]  /*8bc0*/  FFMA R142, R97, R70.reuse, R142 ;  /* 0x00000046618e7223 */ /* 0x088fe4000000008e */
[----:B------:R-:W-:Y:S02]  /*8bd0*/  FFMA R70, R95, R70, R145 ;  /* 0x000000465f467223 */ /* 0x000fe40000000091 */
[----:B------:R-:W-:Y:S02]  /*8be0*/  FFMA R140, R80, R95, R140 ;  /* 0x0000005f508c7223 */ /* 0x000fe4000000008c */
[----:B------:R-:W-:Y:S02]  /*8bf0*/  FFMA R118, R72, R120, R118 ;  /* 0x0000007848767223 */ /* 0x000fe40000000076 */
[C---:B------:R-:W-:Y:S02]  /*8c00*/  FFMA R177, R104.reuse, R75, R90 ;  /* 0x0000004b68b17223 */ /* 0x040fe4000000005a */
[----:B------:R-:W-:-:S02]  /*8c10*/  FFMA R145, R104, R71, R142 ;  /* 0x0000004768917223 */ /* 0x000fc4000000008e */
[C---:B-1----:R-:W-:Y:S02]  /*8c20*/  FFMA R93, R68.reuse, R112, R93 ;  /* 0x00000070445d7223 */ /* 0x042fe4000000005d */
[----:B------:R-:W-:Y:S02]  /*8c30*/  FFMA R136, R68, R120, R136 ;  /* 0x0000007844887223 */ /* 0x000fe40000000088 */
[----:B------:R-:W-:Y:S02]  /*8c40*/  FFMA R181, R124, R69, R93 ;  /* 0x000000457cb57223 */ /* 0x000fe4000000005d */
[----:B----4-:R-:W-:Y:S02]  /*8c50*/  FFMA R108, R97, R82, R108 ;  /* 0x00000052616c7223 */ /* 0x010fe4000000006c */
[----:B------:R-:W-:Y:S02]  /*8c60*/  FFMA R116, R82, R95, R116 ;  /* 0x0000005f52747223 */ /* 0x000fe40000000074 */
[----:B-----5:R-:W-:-:S02]  /*8c70*/  FFMA R107, R95, R64, R107 ;  /* 0x000000405f6b7223 */ /* 0x020fc4000000006b */
[C---:B------:R-:W-:Y:S02]  /*8c80*/  FFMA R103, R97.reuse, R64, R103 ;  /* 0x0000004061677223 */ /* 0x040fe40000000067 */
[-C--:B------:R-:W-:Y:S02]  /*8c90*/  FFMA R156, R97, R66.reuse, R156 ;  /* 0x00000042619c7223 */ /* 0x080fe4000000009c */
[----:B------:R-:W-:Y:S02]  /*8ca0*/  FFMA R164, R95, R66, R164 ;  /* 0x000000425fa47223 */ /* 0x000fe400000000a4 */
[----:B------:R-:W-:Y:S02]  /*8cb0*/  FFMA R101, R97, R78, R101 ;  /* 0x0000004e61657223 */ /* 0x000fe40000000065 */
[----:B------:R-:W-:Y:S02]  /*8cc0*/  FFMA R93, R104, R83, R108 ;  /* 0x00000053685d7223 */ /* 0x000fe4000000006c */
[----:B------:R-:W-:-:S02]  /*8cd0*/  FFMA R143, R76, R112, R143 ;  /* 0x000000704c8f7223 */ /* 0x000fc4000000008f */
[----:B------:R-:W-:Y:S02]  /*8ce0*/  FFMA R180, R76, R120, R161 ;  /* 0x000000784cb47223 */ /* 0x000fe400000000a1 */
[-C--:B0-----:R-:W-:Y:S02]  /*8cf0*/  FFMA R146, R97, R44.reuse, R146 ;  /* 0x0000002c61927223 */ /* 0x081fe40000000092 */
[----:B------:R-:W-:Y:S02]  /*8d00*/  FFMA R147, R95, R44, R147 ;  /* 0x0000002c5f937223 */ /* 0x000fe40000000093 */
[C---:B------:R-:W-:Y:S02]  /*8d10*/  FFMA R144, R92.reuse, R83, R116 ;  /* 0x000000535c907223 */ /* 0x040fe40000000074 */
[C---:B------:R-:W-:Y:S01]  /*8d20*/  FFMA R157, R92.reuse, R71, R70 ;  /* 0x000000475c9d7223 */ /* 0x040fe20000000046 */
[----:B------:R-:W0:Y:S01]  /*8d30*/  LDS.64 R82, [R63+0x310] ;  /* 0x000310003f527984 */ /* 0x000e220000000a00 */
[----:B------:R-:W-:-:S02]  /*8d40*/  FFMA R100, R92, R65, R107 ;  /* 0x000000415c647223 */ /* 0x000fc4000000006b */
[----:B------:R-:W-:Y:S01]  /*8d50*/  FFMA R176, R124, R75, R89 ;  /* 0x0000004b7cb07223 */ /* 0x000fe20000000059 */
[----:B------:R-:W1:Y:S01]  /*8d60*/  LDS.64 R70, [R63+0x1630] ;  /* 0x001630003f467984 */ /* 0x000e620000000a00 */
[-C--:B------:R-:W-:Y:S02]  /*8d70*/  FFMA R91, R104, R81.reuse, R138 ;  /* 0x00000051685b7223 */ /* 0x080fe4000000008a */
[----:B------:R-:W-:Y:S01]  /*8d80*/  FFMA R90, R92, R81, R140 ;  /* 0x000000515c5a7223 */ /* 0x000fe2000000008c */
[----:B------:R-:W2:Y:S01]  /*8d90*/  LDS.64 R74, [R63+0x15a0] ;  /* 0x0015a0003f4a7984 */ /* 0x000ea20000000a00 */
[-C--:B------:R-:W-:Y:S02]  /*8da0*/  FFMA R107, R104, R67.reuse, R156 ;  /* 0x00000043686b7223 */ /* 0x080fe4000000009c */
[----:B------:R-:W-:Y:S01]  /*8db0*/  FFMA R106, R92, R67, R164 ;  /* 0x000000435c6a7223 */ /* 0x000fe200000000a4 */
[----:B------:R-:W3:Y:S01]  /*8dc0*/  LDS.64 R80, [R63+0x1510] ;  /* 0x001510003f507984 */ /* 0x000ee20000000a00 */
[----:B------:R-:W-:-:S02]  /*8dd0*/  FFMA R182, R104, R69, R136 ;  /* 0x0000004568b67223 */ /* 0x000fc40000000088 */
[C---:B------:R-:W-:Y:S01]  /*8de0*/  FFMA R99, R104.reuse, R79, R101 ;  /* 0x0000004f68637223 */ /* 0x040fe20000000065 */
[----:B------:R-:W4:Y:S01]  /*8df0*/  LDS.64 R66, [R63+0x16c0] ;  /* 0x0016c0003f427984 */ /* 0x000f220000000a00 */
[C---:B------:R-:W-:Y:S02]  /*8e00*/  FFMA R103, R104.reuse, R65, R103 ;  /* 0x0000004168677223 */ /* 0x040fe40000000067 */
[----:B------:R-:W-:Y:S01]  /*8e10*/  FFMA R173, R104, R73, R118 ;  /* 0x0000004968ad7223 */ /* 0x000fe20000000076 */
[----:B------:R-:W5:Y:S01]  /*8e20*/  LDS.64 R68, [R63+0x4c0] ;  /* 0x0004c0003f447984 */ /* 0x000f620000000a00 */
[-C--:B------:R-:W-:Y:S02]  /*8e30*/  FFMA R161, R124, R77.reuse, R143 ;  /* 0x0000004d7ca17223 */ /* 0x080fe4000000008f */
[C---:B------:R-:W-:Y:S01]  /*8e40*/  FFMA R180, R104.reuse, R77, R180 ;  /* 0x0000004d68b47223 */ /* 0x040fe200000000b4 */
        /* <DEDUP_REMOVED lines=8> */
[----:B------:R-:W-:Y:S01]  /*8ed0*/  FFMA R96, R92, R79, R141 ;  /* 0x0000004f5c607223 */ /* 0x000fe2000000008d */
[----:B------:R-:W5:Y:S01]  /*8ee0*/  LDS.64 R44, [R63+0x1750] ;  /* 0x001750003f2c7984 */ /* 0x000f620000000a00 */
[----:B------:R-:W-:-:S02]  /*8ef0*/  FFMA R105, R104, R85, R105 ;  /* 0x0000005568697223 */ /* 0x000fc40000000069 */
[----:B------:R-:W-:Y:S01]  /*8f00*/  FFMA R102, R92, R85, R154 ;  /* 0x000000555c667223 */ /* 0x000fe2000000009a */
[----:B------:R-:W5:Y:S01]  /*8f10*/  LDS.64 R88, [R63+0x280] ;  /* 0x000280003f587984 */ /* 0x000f620000000a00 */
[-C--:B0-----:R-:W-:Y:S02]  /*8f20*/  FFMA R117, R97, R82.reuse, R117 ;  /* 0x0000005261757223 */ /* 0x081fe40000000075 */
[----:B------:R-:W-:Y:S01]  /*8f30*/  FFMA R166, R95, R82, R166 ;  /* 0x000000525fa67223 */ /* 0x000fe200000000a6 */
[----:B------:R-:W0:Y:S01]  /*8f40*/  LDS.64 R84, [R63+0x5e0] ;  /* 0x0005e0003f547984 */ /* 0x000e220000000a00 */
[-C--:B-1----:R-:W-:Y:S02]  /*8f50*/  FFMA R123, R97, R70.reuse, R123 ;  /* 0x00000046617b7223 */ /* 0x082fe4000000007b */
[----:B------:R-:W-:Y:S02]  /*8f60*/  FFMA R70, R95, R70, R125 ;  /* 0x000000465f467223 */ /* 0x000fe4000000007d */
[----:B--2---:R-:W-:-:S02]  /*8f70*/  FFMA R119, R97, R74, R119 ;  /* 0x0000004a61777223 */ /* 0x004fc40000000077 */
[----:B------:R-:W-:Y:S02]  /*8f80*/  FFMA R74, R95, R74, R121 ;  /* 0x0000004a5f4a7223 */ /* 0x000fe40000000079 */
[-C--:B---3--:R-:W-:Y:S02]  /*8f90*/  FFMA R78, R97, R80.reuse, R111 ;  /* 0x00000050614e7223 */ /* 0x088fe4000000006f */
[----:B------:R-:W-:Y:S02]  /*8fa0*/  FFMA R115, R95, R80, R115 ;  /* 0x000000505f737223 */ /* 0x000fe40000000073 */
[C---:B----4-:R-:W-:Y:S02]  /*8fb0*/  FFMA R127, R66.reuse, R97, R127 ;  /* 0x00000061427f7223 */ /* 0x050fe4000000007f */
[----:B------:R-:W-:Y:S02]  /*8fc0*/  FFMA R66, R66, R95, R129 ;  /* 0x0000005f42427223 */ /* 0x000fe40000000081 */
[----:B-----5:R-:W-:-:S02]  /*8fd0*/  FFMA R169, R68, R97, R169 ;  /* 0x0000006144a97223 */ /* 0x020fc400000000a9 */
[----:B------:R-:W-:Y:S02]  /*8fe0*/  FFMA R171, R68, R95, R171 ;  /* 0x0000005f44ab7223 */ /* 0x000fe400000000ab */
[C---:B------:R-:W-:Y:S02]  /*8ff0*/  FFMA R133, R64.reuse, R97, R133 ;  /* 0x0000006140857223 */ /* 0x040fe40000000085 */
[----:B------:R-:W-:Y:S02]  /*9000*/  FFMA R149, R64, R95, R149 ;  /* 0x0000005f40957223 */ /* 0x000fe40000000095 */
[-C--:B------:R-:W-:Y:S02]  /*9010*/  FFMA R160, R97, R76.reuse, R160 ;  /* 0x0000004c61a07223 */ /* 0x080fe400000000a0 */
[----:B------:R-:W-:Y:S02]  /*9020*/  FFMA R165, R95, R76, R165 ;  /* 0x0000004c5fa57223 */ /* 0x000fe400000000a5 */
[----:B------:R-:W-:-:S02]  /*9030*/  FFMA R158, R97, R72, R158 ;  /* 0x00000048619e7223 */ /* 0x000fc4000000009e */
[----:B------:R-:W-:Y:S02]  /*9040*/  FFMA R163, R95, R72, R163 ;  /* 0x000000485fa37223 */ /* 0x000fe400000000a3 */
[C---:B------:R-:W-:Y:S02]  /*9050*/  FFMA R150, R44.reuse, R97, R150 ;  /* 0x000000612c967223 */ /* 0x040fe40000000096 */
[----:B------:R-:W-:Y:S02]  /*9060*/  FFMA R152, R44, R95, R152 ;  /* 0x0000005f2c987223 */ /* 0x000fe40000000098 */
[C---:B------:R-:W-:Y:S02]  /*9070*/  FFMA R111, R104.reuse, R83, R117 ;  /* 0x00000053686f7223 */ /* 0x040fe40000000075 */
[-C--:B------:R-:W-:Y:S02]  /*9080*/  FFMA R117, R104, R81.reuse, R78 ;  /* 0x0000005168757223 */ /* 0x080fe4000000004e */
[----:B------:R-:W-:Y:S01]  /*9090*/  FFMA R114, R92, R81, R115 ;  /* 0x000000515c727223 */ /* 0x000fe20000000073 */
[----:B------:R-:W1:Y:S01]  /*90a0*/  LDS.64 R78, [R63+0x1870] ;  /* 0x001870003f4e7984 */ /* 0x000e620000000a00 */
[----:B------:R-:W-:-:S02]  /*90b0*/  FFMA R125, R104, R71, R123 ;  /* 0x00000047687d7223 */ /* 0x000fc4000000007b */
[C---:B------:R-:W-:Y:S01]  /*90c0*/  FFMA R129, R104.reuse, R67, R127 ;  /* 0x0000004368817223 */ /* 0x040fe2000000007f */
[----:B------:R-:W2:Y:S01]  /*90d0*/  LDS.64 R80, [R63+0x670] ;  /* 0x000670003f507984 */ /* 0x000ea20000000a00 */
[----:B------:R-:W-:Y:S02]  /*90e0*/  FFMA R121, R104, R75, R119 ;  /* 0x0000004b68797223 */ /* 0x000fe40000000077 */
[----:B------:R-:W-:Y:S02]  /*90f0*/  FFMA R122, R92, R71, R70 ;  /* 0x000000475c7a7223 */ /* 0x000fe40000000046 */
[-C--:B------:R-:W-:Y:S01]  /*9100*/  FFMA R123, R104, R69.reuse, R169 ;  /* 0x00000045687b7223 */ /* 0x080fe200000000a9 */
[----:B------:R-:W3:Y:S01]  /*9110*/  LDS.64 R70, [R63+0x1990] ;  /* 0x001990003f467984 */ /* 0x000ee20000000a00 */
[----:B------:R-:W-:Y:S02]  /*9120*/  FFMA R120, R92, R69, R171 ;  /* 0x000000455c787223 */ /* 0x000fe400000000ab */
[----:B------:R-:W-:Y:S01]  /*9130*/  FFMA R127, R104, R65, R133 ;  /* 0x00000041687f7223 */ /* 0x000fe20000000085 */
[----:B------:R-:W4:Y:S01]  /*9140*/  LDS.64 R68, [R63+0x820] ;  /* 0x000820003f447984 */ /* 0x000f220000000a00 */
[----:B------:R-:W-:-:S02]  /*9150*/  FFMA R108, R92, R83, R166 ;  /* 0x000000535c6c7223 */ /* 0x000fc400000000a6 */
[-C--:B------:R-:W-:Y:S01]  /*9160*/  FFMA R115, R104, R77.reuse, R160 ;  /* 0x0000004d68737223 */ /* 0x080fe200000000a0 */
[----:B------:R-:W5:Y:S01]  /*9170*/  LDS.64 R82, [R63+0x17e0] ;  /* 0x0017e0003f527984 */ /* 0x000f620000000a00 */
[C---:B------:R-:W-:Y:S02]  /*9180*/  FFMA R112, R92.reuse, R77, R165 ;  /* 0x0000004d5c707223 */ /* 0x040fe400000000a5 */
[----:B------:R-:W-:Y:S01]  /*9190*/  FFMA R118, R92, R75, R74 ;  /* 0x0000004b5c767223 */ /* 0x000fe2000000004a */
[----:B------:R-:W5:Y:S01]  /*91a0*/  LDS.64 R76, [R63+0x700] ;  /* 0x000700003f4c7984 */ /* 0x000f620000000a00 */
[-C--:B------:R-:W-:Y:S02]  /*91b0*/  FFMA R119, R104, R73.reuse, R158 ;  /* 0x0000004968777223 */ /* 0x080fe4000000009e */
[C---:B------:R-:W-:Y:S01]  /*91c0*/  FFMA R116, R92.reuse, R73, R163 ;  /* 0x000000495c747223 */ /* 0x040fe200000000a3 */
[----:B------:R-:W5:Y:S01]  /*91d0*/  LDS.64 R74, [R63+0x1900] ;  /* 0x001900003f4a7984 */ /* 0x000f620000000a00 */
[----:B------:R-:W-:-:S02]  /*91e0*/  FFMA R126, R92, R67, R66 ;  /* 0x000000435c7e7223 */ /* 0x000fc40000000042 */
[----:B------:R-:W-:Y:S01]  /*91f0*/  FFMA R124, R92, R65, R149 ;  /* 0x000000415c7c7223 */ /* 0x000fe20000000095 */
[----:B------:R-:W5:Y:S01]  /*9200*/  LDS.64 R72, [R63+0x790] ;  /* 0x000790003f487984 */ /* 0x000f620000000a00 */
[-C--:B------:R-:W-:Y:S02]  /*9210*/  FFMA R133, R104, R45.reuse, R150 ;  /* 0x0000002d68857223 */ /* 0x080fe40000000096 */
[----:B------:R-:W-:Y:S01]  /*9220*/  FFMA R130, R92, R45, R152 ;  /* 0x0000002d5c827223 */ /* 0x000fe20000000098 */
[----:B------:R-:W5:Y:S01]  /*9230*/  LDS.64 R66, [R63+0x1a20] ;  /* 0x001a20003f427984 */ /* 0x000f620000000a00 */
[----:B------:R-:W-:Y:S02]  /*9240*/  FFMA R113, R95, R88, R113 ;  /* 0x000000585f717223 */ /* 0x000fe40000000071 */
[----:B------:R-:W-:Y:S01]  /*9250*/  FFMA R153, R97, R86, R153 ;  /* 0x0000005661997223 */ /* 0x000fe20000000099 */
[----:B------:R-:W5:Y:S01]  /*9260*/  LDS.64 R64, [R63+0x8b0] ;  /* 0x0008b0003f407984 */ /* 0x000f620000000a00 */
[----:B0-----:R-:W-:-:S02]  /*9270*/  FFMA R137, R84, R95, R137 ;  /* 0x0000005f54897223 */ /* 0x001fc40000000089 */
[C---:B-1----:R-:W-:Y:S01]  /*9280*/  FFMA R148, R78.reuse, R97, R148 ;  /* 0x000000614e947223 */ /* 0x042fe20000000094 */
[----:B------:R-:W0:Y:S01]  /*9290*/  LDS.64 R44, [R63+0x1ab0] ;  /* 0x001ab0003f2c7984 */ /* 0x000e220000000a00 */
[-C--:B------:R-:W-:Y:S02]  /*92a0*/  FFMA R151, R78, R95.reuse, R151 ;  /* 0x0000005f4e977223 */ /* 0x080fe40000000097 */
[----:B--2---:R-:W-:Y:S02]  /*92b0*/  FFMA R139, R80, R95, R139 ;  /* 0x0000005f508b7223 */ /* 0x004fe4000000008b */
[----:B------:R-:W-:Y:S02]  /*92c0*/  FFMA R109, R97, R88, R109 ;  /* 0x00000058616d7223 */ /* 0x000fe4000000006d */
[----:B------:R-:W-:Y:S02]  /*92d0*/  FFMA R162, R95, R86, R162 ;  /* 0x000000565fa27223 */ /* 0x000fe400000000a2 */
[----:B---3--:R-:W-:-:S02]  /*92e0*/  FFMA R174, R70, R97, R174 ;  /* 0x0000006146ae7223 */ /* 0x008fc400000000ae */
[----:B------:R-:W-:Y:S02]  /*92f0*/  FFMA R175, R70, R95, R175 ;  /* 0x0000005f46af7223 */ /* 0x000fe400000000af */
[C---:B----4-:R-:W-:Y:S02]  /*9300*/  FFMA R176, R68.reuse, R97, R176 ;  /* 0x0000006144b07223 */ /* 0x050fe400000000b0 */
[----:B------:R-:W-:Y:S02]  /*9310*/  FFMA R177, R68, R95, R177 ;  /* 0x0000005f44b17223 */ /* 0x000fe400000000b1 */
[-C--:B------:R-:W-:Y:S02]  /*9320*/  FFMA R131, R84, R97.reuse, R131 ;  /* 0x0000006154837223 */ /* 0x080fe40000000083 */
[C---:B-----5:R-:W-:Y:S02]  /*9330*/  FFMA R94, R82.reuse, R97, R94 ;  /* 0x00000061525e7223 */ /* 0x060fe4000000005e */
[----:B------:R-:W-:-:S02]  /*9340*/  FFMA R98, R82, R95, R98 ;  /* 0x0000005f52627223 */ /* 0x000fc40000000062 */
[-C--:B------:R-:W-:Y:S02]  /*9350*/  FFMA R135, R80, R97.reuse, R135 ;  /* 0x0000006150877223 */ /* 0x080fe40000000087 */
[C---:B------:R-:W-:Y:S02]  /*9360*/  FFMA R159, R76.reuse, R97, R159 ;  /* 0x000000614c9f7223 */ /* 0x040fe4000000009f */
[----:B------:R-:W-:Y:S02]  /*9370*/  FFMA R167, R76, R95, R167 ;  /* 0x0000005f4ca77223 */ /* 0x000fe400000000a7 */
[C---:B------:R-:W-:Y:S02]  /*9380*/  FFMA R168, R74.reuse, R97, R168 ;  /* 0x000000614aa87223 */ /* 0x040fe400000000a8 */
[----:B------:R-:W-:Y:S02]  /*9390*/  FFMA R170, R74, R95, R170 ;  /* 0x0000005f4aaa7223 */ /* 0x000fe400000000aa */
[----:B------:R-:W-:-:S02]  /*93a0*/  FFMA R172, R72, R97, R172 ;  /* 0x0000006148ac7223 */ /* 0x000fc400000000ac */
[----:B------:R-:W-:Y:S02]  /*93b0*/  FFMA R173, R72, R95, R173 ;  /* 0x0000005f48ad7223 */ /* 0x000fe400000000ad */
[C---:B------:R-:W-:Y:S02]  /*93c0*/  FFMA R178, R66.reuse, R97, R178 ;  /* 0x0000006142b27223 */ /* 0x040fe400000000b2 */
[----:B------:R-:W-:Y:S02]  /*93d0*/  FFMA R179, R66, R95, R179 ;  /* 0x0000005f42b37223 */ /* 0x000fe400000000b3 */
[C---:B------:R-:W-:Y:S02]  /*93e0*/  FFMA R161, R64.reuse, R97, R161 ;  /* 0x0000006140a17223 */ /* 0x040fe400000000a1 */
[----:B------:R-:W-:Y:S02]  /*93f0*/  FFMA R180, R64, R95, R180 ;  /* 0x0000005f40b47223 */ /* 0x000fe400000000b4 */
[----:B0-----:R-:W-:-:S02]  /*9400*/  FFMA R181, R44, R97, R181 ;  /* 0x000000612cb57223 */ /* 0x001fc400000000b5 */
[----:B------:R-:W-:Y:S02]  /*9410*/  FFMA R182, R44, R95, R182 ;  /* 0x0000005f2cb67223 */ /* 0x000fe400000000b6 */
[----:B------:R-:W-:Y:S02]  /*9420*/  FFMA R140, R92, R89, R113 ;  /* 0x000000595c8c7223 */ /* 0x000fe40000000071 */
[----:B------:R-:W-:Y:S02]  /*9430*/  FFMA R113, R104, R87, R153 ;  /* 0x0000005768717223 */ /* 0x000fe40000000099 */
[C---:B------:R-:W-:Y:S02]  /*9440*/  FFMA R132, R92.reuse, R81, R139 ;  /* 0x000000515c847223 */ /* 0x040fe4000000008b */
[----:B------:R-:W-:Y:S02]  /*9450*/  FFMA R128, R92, R85, R137 ;  /* 0x000000555c807223 */ /* 0x000fe40000000089 */
[----:B------:R-:W-:-:S02]  /*9460*/  FFMA R139, R104, R79, R148 ;  /* 0x0000004f688b7223 */ /* 0x000fc40000000094 */
[----:B------:R-:W-:Y:S02]  /*9470*/  FFMA R136, R92, R79, R151 ;  /* 0x0000004f5c887223 */ /* 0x000fe40000000097 */
[-C--:B------:R-:W-:Y:S02]  /*9480*/  FFMA R147, R104, R71.reuse, R174 ;  /* 0x0000004768937223 */ /* 0x080fe400000000ae */
[----:B------:R-:W-:Y:S02]  /*9490*/  FFMA R146, R92, R71, R175 ;  /* 0x000000475c927223 */ /* 0x000fe400000000af */
[-C--:B------:R-:W-:Y:S02]  /*94a0*/  FFMA R153, R104, R69.reuse, R176 ;  /* 0x0000004568997223 */ /* 0x080fe400000000b0 */
[----:B------:R-:W-:Y:S02]  /*94b0*/  FFMA R152, R92, R69, R177 ;  /* 0x000000455c987223 */ /* 0x000fe400000000b1 */
[----:B------:R-:W-:-:S02]  /*94c0*/  FFMA R109, R104, R89, R109 ;  /* 0x00000059686d7223 */ /* 0x000fc4000000006d */
[----:B------:R-:W-:Y:S02]  /*94d0*/  FFMA R110, R92, R87, R162 ;  /* 0x000000575c6e7223 */ /* 0x000fe400000000a2 */
[C---:B------:R-:W-:Y:S02]  /*94e0*/  FFMA R131, R104.reuse, R85, R131 ;  /* 0x0000005568837223 */ /* 0x040fe40000000083 */
[-C--:B------:R-:W-:Y:S02]  /*94f0*/  FFMA R137, R104, R83.reuse, R94 ;  /* 0x0000005368897223 */ /* 0x080fe4000000005e */
[----:B------:R-:W-:Y:S02]  /*9500*/  FFMA R134, R92, R83, R98 ;  /* 0x000000535c867223 */ /* 0x000fe40000000062 */
[C---:B------:R-:W-:Y:S02]  /*9510*/  FFMA R135, R104.reuse, R81, R135 ;  /* 0x0000005168877223 */ /* 0x040fe40000000087 */
        /* <DEDUP_REMOVED lines=8> */
[-C--:B------:R-:W-:Y:S02]  /*95a0*/  FFMA R69, R104, R65.reuse, R161 ;  /* 0x0000004168457223 */ /* 0x080fe400000000a1 */
[----:B------:R-:W-:Y:S02]  /*95b0*/  FFMA R72, R92, R65, R180 ;  /* 0x000000415c487223 */ /* 0x000fe400000000b4 */
[-C--:B------:R-:W-:Y:S02]  /*95c0*/  FFMA R71, R104, R45.reuse, R181 ;  /* 0x0000002d68477223 */ /* 0x080fe400000000b5 */
[----:B------:R-:W-:Y:S01]  /*95d0*/  FFMA R68, R92, R45, R182 ;  /* 0x0000002d5c447223 */ /* 0x000fe200000000b6 */
[----:B------:R-:W-:Y:S01]  /*95e0*/  @P6 CALL.REL.NOINC `(.L_x_4) ;  /* 0x0000001000006944 */ /* 0x000fe20003c00000 */
[----:B------:R-:W-:Y:S05]  /*95f0*/  BRA `(.L_x_5) ;  /* 0xffffa37000007947 */ /* 0x000fea000383ffff */
.L_x_4:
[----:B------:R-:W-:-:S04]  /*9600*/  IADD3 R47, R47, 0x1, RZ ;  /* 0x000000012f2f7810 */ /* 0x000fc80007ffe0ff */
[----:B------:R-:W-:-:S13]  /*9610*/  ISETP.GE.U32.AND P6, PT, R47, 0x20, PT ;  /* 0x000000202f00780c */ /* 0x000fda0003fc6070 */
[----:B------:R-:W-:Y:S01]  /*9620*/  @P6 CALL.REL.NOINC `(.L_x_6) ;  /* 0x0000001000006944 */ /* 0x000fe20003c00000 */
[----:B------:R-:W-:Y:S05]  /*9630*/  BRA `(.L_x_7) ;  /* 0xffff942000007947 */ /* 0x000fea000383ffff */
.L_x_6:
[----:B------:R-:W0:Y:S02]  /*9640*/  S2R R2, SR_CTAID.X ;  /* 0x0000000000027919 */ /* 0x000e240000002500 */
[----:B0-----:R-:W-:Y:S02]  /*9650*/  SHF.R.S32.HI R5, RZ, 0x3, R2 ;  /* 0x00000003ff057819 */ /* 0x001fe40000011402 */
[C---:B------:R-:W-:Y:S02]  /*9660*/  LOP3.LUT R3, R2.reuse, 0x1, RZ, 0xc0, !PT ;  /* 0x0000000102037812 */ /* 0x040fe400078ec0ff */
[----:B------:R-:W-:Y:S02]  /*9670*/  LEA R0, R5, R0, 0x2 ;  /* 0x0000000005007211 */ /* 0x000fe400078e10ff */
[----:B------:R-:W-:-:S03]  /*9680*/  LOP3.LUT R2, R2, 0x6, RZ, 0xc0, !PT ;  /* 0x0000000602027812 */ /* 0x000fc600078ec0ff */
[----:B------:R-:W-:Y:S01]  /*9690*/  IMAD R3, R0, 0x380, R3 ;  /* 0x0000038000037824 */ /* 0x000fe200078e0203 */
[----:B------:R-:W-:-:S03]  /*96a0*/  SHF.R.U32.HI R2, RZ, 0x1, R2 ;  /* 0x00000001ff027819 */ /* 0x000fc60000011602 */
[----:B------:R-:W-:-:S04]  /*96b0*/  IMAD R3, R3, 0x7, R48 ;  /* 0x0000000703037824 */ /* 0x000fc800078e0230 */
[----:B------:R-:W-:-:S04]  /*96c0*/  IMAD R3, R2, 0x62, R3 ;  /* 0x0000006202037824 */ /* 0x000fc800078e0203 */
[----:B------:R-:W-:-:S05]  /*96d0*/  IMAD R3, R26, 0xe, R3 ;  /* 0x0000000e1a037824 */ /* 0x000fca00078e0203 */
[----:B------:R-:W-:-:S05]  /*96e0*/  SHF.L.U32 R63, R3, 0x1, RZ ;  /* 0x00000001033f7819 */ /* 0x000fca00000006ff */
[----:B------:R-:W-:-:S05]  /*96f0*/  IMAD.WIDE R62, R63, R62, c[0x0][0x170] ;  /* 0x00005c003f3e7625 */ /* 0x000fca00078e023e */
[----:B------:R-:W-:Y:S04]  /*9700*/  STG.E [R62.64], R91 ;  /* 0x0000005b3e007986 */ /* 0x000fe8000c101904 */
[----:B------:R-:W-:Y:S04]  /*9710*/  STG.E [R62.64+0x18800], R93 ;  /* 0x0188005d3e007986 */ /* 0x000fe8000c101904 */
        /* <DEDUP_REMOVED lines=61> */
[----:B------:R-:W-:Y:S01]  /*9af0*/  STG.E [R62.64+0x23fc4], R68 ;  /* 0x023fc4443e007986 */ /* 0x000fe2000c101904 */
[----:B------:R-:W-:Y:S05]  /*9b00*/  EXIT ;  /* 0x000000000000794d */ /* 0x000fea0003800000 */
.L_x_8:
[----:B------:R-:W-:-:S00]  /*9b10*/  BRA `(.L_x_8) ;  /* 0xfffffff000007947 */ /* 0x000fc0000383ffff */
[----:B------:R-:W-:-:S00]  /*9b20*/  NOP ;  /* 0x0000000000007918 */ /* 0x000fc00000000000 */
        /* <DEDUP_REMOVED lines=13> */
.L_x_9:


//--------------------- .nv.shared.candidate1     --------------------------
	.section	.nv.shared.candidate1,"aw",@nobits
	.align	4
.nv.shared.candidate1:
	.zero		16176
